//
// Generated by NVIDIA NVVM Compiler
//
// Compiler Build ID: CL-36424714
// Cuda compilation tools, release 13.0, V13.0.88
// Based on NVVM 20.0.0
//

.version 9.0
.target sm_100
.address_size 64

	// .globl	_Z18cuda_kernel_advectPhS_6float3mm

.visible .entry _Z18cuda_kernel_advectPhS_6float3mm(
	.param .u64 .ptr .align 1 _Z18cuda_kernel_advectPhS_6float3mm_param_0,
	.param .u64 .ptr .align 1 _Z18cuda_kernel_advectPhS_6float3mm_param_1,
	.param .align 4 .b8 _Z18cuda_kernel_advectPhS_6float3mm_param_2[12],
	.param .u64 _Z18cuda_kernel_advectPhS_6float3mm_param_3,
	.param .u64 _Z18cuda_kernel_advectPhS_6float3mm_param_4
)
{
	.reg .b16 	%rs<5>;
	.reg .b32 	%r<15>;
	.reg .b32 	%f<17>;
	.reg .b64 	%rd<8>;

	ld.param.f32 	%f1, [_Z18cuda_kernel_advectPhS_6float3mm_param_2+8];
	ld.param.f32 	%f2, [_Z18cuda_kernel_advectPhS_6float3mm_param_2+4];
	ld.param.f32 	%f3, [_Z18cuda_kernel_advectPhS_6float3mm_param_2];
	ld.param.u64 	%rd1, [_Z18cuda_kernel_advectPhS_6float3mm_param_0];
	ld.param.u64 	%rd2, [_Z18cuda_kernel_advectPhS_6float3mm_param_1];
	ld.param.u32 	%r1, [_Z18cuda_kernel_advectPhS_6float3mm_param_3];
	cvta.to.global.u64 	%rd3, %rd1;
	cvta.to.global.u64 	%rd4, %rd2;
	mov.u32 	%r2, %ctaid.x;
	mov.u32 	%r3, %ntid.x;
	mov.u32 	%r4, %tid.x;
	mad.lo.s32 	%r5, %r2, %r3, %r4;
	mov.u32 	%r6, %ctaid.y;
	mov.u32 	%r7, %ntid.y;
	mov.u32 	%r8, %tid.y;
	mad.lo.s32 	%r9, %r6, %r7, %r8;
	shl.b32 	%r10, %r5, 2;
	mad.lo.s32 	%r11, %r9, %r1, %r10;
	cvt.s64.s32 	%rd5, %r11;
	add.s64 	%rd6, %rd4, %rd5;
	cvt.rn.f32.s32 	%f4, %r5;
	cvt.rn.f32.u32 	%f5, %r9;
	ld.global.u8 	%rs1, [%rd6];
	cvt.rn.f32.u16 	%f6, %rs1;
	sub.f32 	%f7, %f4, %f6;
	ld.global.u8 	%rs2, [%rd6+1];
	cvt.rn.f32.u16 	%f8, %rs2;
	sub.f32 	%f9, %f5, %f8;
	ld.global.u8 	%rs3, [%rd6+2];
	cvt.rn.f32.u16 	%f10, %rs3;
	mov.f32 	%f11, 0f00000000;
	sub.f32 	%f12, %f11, %f10;
	div.rn.f32 	%f13, %f7, %f3;
	div.rn.f32 	%f14, %f9, %f2;
	add.f32 	%f15, %f12, 0f3F000000;
	div.rn.f32 	%f16, %f15, %f1;
	add.s64 	%rd7, %rd3, %rd5;
	cvt.rzi.u32.f32 	%r12, %f13;
	st.global.u8 	[%rd7], %r12;
	cvt.rzi.u32.f32 	%r13, %f14;
	st.global.u8 	[%rd7+1], %r13;
	cvt.rzi.u32.f32 	%r14, %f16;
	st.global.u8 	[%rd7+2], %r14;
	mov.b16 	%rs4, 255;
	st.global.u8 	[%rd7+3], %rs4;
	ret;

}
	// .globl	_Z22cuda_kernel_divergencePhS_mm
.visible .entry _Z22cuda_kernel_divergencePhS_mm(
	.param .u64 .ptr .align 1 _Z22cuda_kernel_divergencePhS_mm_param_0,
	.param .u64 .ptr .align 1 _Z22cuda_kernel_divergencePhS_mm_param_1,
	.param .u64 _Z22cuda_kernel_divergencePhS_mm_param_2,
	.param .u64 _Z22cuda_kernel_divergencePhS_mm_param_3
)
{
	.reg .b32 	%r<25>;
	.reg .b64 	%rd<27>;
	.reg .b64 	%fd<3>;

	ld.param.u64 	%rd1, [_Z22cuda_kernel_divergencePhS_mm_param_0];
	ld.param.u64 	%rd2, [_Z22cuda_kernel_divergencePhS_mm_param_1];
	ld.param.u64 	%rd3, [_Z22cuda_kernel_divergencePhS_mm_param_2];
	ld.param.u64 	%rd4, [_Z22cuda_kernel_divergencePhS_mm_param_3];
	cvta.to.global.u64 	%rd5, %rd1;
	cvta.to.global.u64 	%rd6, %rd2;
	mov.u32 	%r1, %ctaid.x;
	mov.u32 	%r2, %ntid.x;
	mov.u32 	%r3, %tid.x;
	mad.lo.s32 	%r4, %r1, %r2, %r3;
	mov.u32 	%r5, %ctaid.y;
	mov.u32 	%r6, %ntid.y;
	mov.u32 	%r7, %tid.y;
	mad.lo.s32 	%r8, %r5, %r6, %r7;
	cvt.u64.u32 	%rd7, %r8;
	mul.lo.s64 	%rd8, %rd3, %rd7;
	shl.b32 	%r9, %r4, 2;
	add.s32 	%r10, %r9, -4;
	cvt.s64.s32 	%rd9, %r10;
	add.s64 	%rd10, %rd8, %rd9;
	add.s64 	%rd11, %rd6, %rd10;
	add.s32 	%r11, %r9, 4;
	cvt.s64.s32 	%rd12, %r11;
	add.s64 	%rd13, %rd8, %rd12;
	add.s64 	%rd14, %rd6, %rd13;
	cvt.s64.s32 	%rd15, %r9;
	add.s64 	%rd16, %rd8, %rd15;
	add.s64 	%rd17, %rd16, %rd4;
	add.s64 	%rd18, %rd6, %rd17;
	sub.s64 	%rd19, %rd15, %rd4;
	add.s64 	%rd20, %rd19, %rd8;
	add.s64 	%rd21, %rd6, %rd20;
	add.s32 	%r12, %r8, -1;
	cvt.s64.s32 	%rd22, %r12;
	mad.lo.s64 	%rd23, %rd3, %rd22, %rd15;
	add.s64 	%rd24, %rd6, %rd23;
	add.s64 	%rd25, %rd16, %rd3;
	add.s64 	%rd26, %rd6, %rd25;
	ld.global.u8 	%r13, [%rd14];
	ld.global.u8 	%r14, [%rd11];
	ld.global.u8 	%r15, [%rd21+1];
	ld.global.u8 	%r16, [%rd18+1];
	ld.global.u8 	%r17, [%rd26+2];
	ld.global.u8 	%r18, [%rd24+2];
	add.s32 	%r19, %r13, %r15;
	add.s32 	%r20, %r14, %r16;
	add.s32 	%r21, %r19, %r17;
	add.s32 	%r22, %r20, %r18;
	sub.s32 	%r23, %r21, %r22;
	cvt.rn.f64.s32 	%fd1, %r23;
	mul.f64 	%fd2, %fd1, 0d3FE0000000000000;
	cvt.rzi.u32.f64 	%r24, %fd2;
	st.global.u8 	[%rd5], %r24;
	ret;

}
	// .globl	_Z18cuda_kernel_jacobiPhS_mm
.visible .entry _Z18cuda_kernel_jacobiPhS_mm(
	.param .u64 .ptr .align 1 _Z18cuda_kernel_jacobiPhS_mm_param_0,
	.param .u64 .ptr .align 1 _Z18cuda_kernel_jacobiPhS_mm_param_1,
	.param .u64 _Z18cuda_kernel_jacobiPhS_mm_param_2,
	.param .u64 _Z18cuda_kernel_jacobiPhS_mm_param_3
)
{
	.reg .b16 	%rs<2>;
	.reg .b32 	%r<25>;
	.reg .b32 	%f<4>;
	.reg .b64 	%rd<29>;
	.reg .b64 	%fd<3>;

	ld.param.u64 	%rd1, [_Z18cuda_kernel_jacobiPhS_mm_param_0];
	ld.param.u64 	%rd2, [_Z18cuda_kernel_jacobiPhS_mm_param_1];
	ld.param.u64 	%rd3, [_Z18cuda_kernel_jacobiPhS_mm_param_2];
	ld.param.u64 	%rd4, [_Z18cuda_kernel_jacobiPhS_mm_param_3];
	cvta.to.global.u64 	%rd5, %rd1;
	cvta.to.global.u64 	%rd6, %rd2;
	mov.u32 	%r1, %ctaid.x;
	mov.u32 	%r2, %ntid.x;
	mov.u32 	%r3, %tid.x;
	mad.lo.s32 	%r4, %r1, %r2, %r3;
	mov.u32 	%r5, %ctaid.y;
	mov.u32 	%r6, %ntid.y;
	mov.u32 	%r7, %tid.y;
	mad.lo.s32 	%r8, %r5, %r6, %r7;
	cvt.u64.u32 	%rd7, %r8;
	mul.lo.s64 	%rd8, %rd3, %rd7;
	shl.b32 	%r9, %r4, 2;
	cvt.s64.s32 	%rd9, %r9;
	add.s64 	%rd10, %rd8, %rd9;
	add.s64 	%rd11, %rd6, %rd10;
	ld.global.u8 	%rs1, [%rd11];
	cvt.rn.f32.u16 	%f1, %rs1;
	add.s32 	%r10, %r9, -4;
	cvt.s64.s32 	%rd12, %r10;
	add.s64 	%rd13, %rd8, %rd12;
	add.s64 	%rd14, %rd5, %rd13;
	add.s32 	%r11, %r9, 4;
	cvt.s64.s32 	%rd15, %r11;
	add.s64 	%rd16, %rd8, %rd15;
	add.s64 	%rd17, %rd5, %rd16;
	add.s64 	%rd18, %rd10, %rd4;
	add.s64 	%rd19, %rd5, %rd18;
	sub.s64 	%rd20, %rd9, %rd4;
	add.s64 	%rd21, %rd20, %rd8;
	add.s64 	%rd22, %rd5, %rd21;
	add.s32 	%r12, %r8, -1;
	cvt.s64.s32 	%rd23, %r12;
	mad.lo.s64 	%rd24, %rd3, %rd23, %rd9;
	add.s64 	%rd25, %rd5, %rd24;
	add.s64 	%rd26, %rd10, %rd3;
	add.s64 	%rd27, %rd5, %rd26;
	add.s64 	%rd28, %rd22, %rd4;
	ld.global.u8 	%r13, [%rd14];
	ld.global.u8 	%r14, [%rd17];
	add.s32 	%r15, %r14, %r13;
	ld.global.u8 	%r16, [%rd19];
	add.s32 	%r17, %r15, %r16;
	ld.global.u8 	%r18, [%rd22];
	add.s32 	%r19, %r17, %r18;
	ld.global.u8 	%r20, [%rd27];
	add.s32 	%r21, %r19, %r20;
	ld.global.u8 	%r22, [%rd25];
	add.s32 	%r23, %r21, %r22;
	cvt.rn.f32.u32 	%f2, %r23;
	sub.f32 	%f3, %f2, %f1;
	cvt.f64.f32 	%fd1, %f3;
	div.rn.f64 	%fd2, %fd1, 0d4018000000000000;
	cvt.rzi.u32.f64 	%r24, %fd2;
	st.global.u8 	[%rd28], %r24;
	ret;

}


// ===== COMPILED SASS (sm_100) =====

	.target	sm_100

	.elftype	@"ET_EXEC"


//--------------------- .note.nv.tkinfo           --------------------------
	.section	.note.nv.tkinfo,"",@"SHT_NOTE"
	.sectionflags	@"SHF_NOTE_NV_TKINFO"
	.tkinfo
        /*0018*/ 	.word	0x00000002
        /*0030*/ 	.string	""
        /*0030*/ 	.string	"ptxas"
        /*0030*/ 	.string	"Cuda compilation tools, release 13.0, V13.0.88"
        /*0030*/ 	.string	"Build cuda_13.0.r13.0/compiler.36424714_0"
        /*0030*/ 	.string	"-arch sm_100 -m 64 "



//--------------------- .note.nv.cuinfo           --------------------------
	.section	.note.nv.cuinfo,"",@"SHT_NOTE"
	.sectionflags	@"SHF_NOTE_NV_CUINFO"
        /*0018*/ 	.short	0x0002
        /*001a*/ 	.short	0x0064
        /*001c*/ 	.short	0x0082
	.zero		2


//--------------------- .nv.info                  --------------------------
	.section	.nv.info,"",@"SHT_CUDA_INFO"
	.align	4


	//----- nvinfo : EIATTR_REGCOUNT
	.align		4
        /*0000*/ 	.byte	0x04, 0x2f
        /*0002*/ 	.short	(.L_1 - .L_0)
	.align		4
.L_0:
        /*0004*/ 	.word	index@(_Z18cuda_kernel_advectPhS_6float3mm)
        /*0008*/ 	.word	0x00000013


	//----- nvinfo : EIATTR_FRAME_SIZE
	.align		4
.L_1:
        /*000c*/ 	.byte	0x04, 0x11
        /*000e*/ 	.short	(.L_3 - .L_2)
	.align		4
.L_2:
        /*0010*/ 	.word	index@($__internal_1_$__cuda_sm3x_div_rn_noftz_f32_slowpath)
        /*0014*/ 	.word	0x00000000


	//----- nvinfo : EIATTR_FRAME_SIZE
	.align		4
.L_3:
        /*0018*/ 	.byte	0x04, 0x11
        /*001a*/ 	.short	(.L_5 - .L_4)
	.align		4
.L_4:
        /*001c*/ 	.word	index@(_Z18cuda_kernel_advectPhS_6float3mm)
        /*0020*/ 	.word	0x00000000


	//----- nvinfo : EIATTR_REGCOUNT
	.align		4
.L_5:
        /*0024*/ 	.byte	0x04, 0x2f
        /*0026*/ 	.short	(.L_7 - .L_6)
	.align		4
.L_6:
        /*0028*/ 	.word	index@(_Z22cuda_kernel_divergencePhS_mm)
        /*002c*/ 	.word	0x00000016


	//----- nvinfo : EIATTR_FRAME_SIZE
	.align		4
.L_7:
        /*0030*/ 	.byte	0x04, 0x11
        /*0032*/ 	.short	(.L_9 - .L_8)
	.align		4
.L_8:
        /*0034*/ 	.word	index@(_Z22cuda_kernel_divergencePhS_mm)
        /*0038*/ 	.word	0x00000000


	//----- nvinfo : EIATTR_REGCOUNT
	.align		4
.L_9:
        /*003c*/ 	.byte	0x04, 0x2f
        /*003e*/ 	.short	(.L_11 - .L_10)
	.align		4
.L_10:
        /*0040*/ 	.word	index@(_Z18cuda_kernel_jacobiPhS_mm)
        /*0044*/ 	.word	0x0000001a


	//----- nvinfo : EIATTR_FRAME_SIZE
	.align		4
.L_11:
        /*0048*/ 	.byte	0x04, 0x11
        /*004a*/ 	.short	(.L_13 - .L_12)
	.align		4
.L_12:
        /*004c*/ 	.word	index@($__internal_0_$__cuda_sm20_div_rn_f64_full)
        /*0050*/ 	.word	0x00000000


	//----- nvinfo : EIATTR_FRAME_SIZE
	.align		4
.L_13:
        /*0054*/ 	.byte	0x04, 0x11
        /*0056*/ 	.short	(.L_15 - .L_14)
	.align		4
.L_14:
        /*0058*/ 	.word	index@(_Z18cuda_kernel_jacobiPhS_mm)
        /*005c*/ 	.word	0x00000000


	//----- nvinfo : EIATTR_MIN_STACK_SIZE
	.align		4
.L_15:
        /*0060*/ 	.byte	0x04, 0x12
        /*0062*/ 	.short	(.L_17 - .L_16)
	.align		4
.L_16:
        /*0064*/ 	.word	index@(_Z18cuda_kernel_jacobiPhS_mm)
        /*0068*/ 	.word	0x00000000


	//----- nvinfo : EIATTR_MIN_STACK_SIZE
	.align		4
.L_17:
        /*006c*/ 	.byte	0x04, 0x12
        /*006e*/ 	.short	(.L_19 - .L_18)
	.align		4
.L_18:
        /*0070*/ 	.word	index@(_Z22cuda_kernel_divergencePhS_mm)
        /*0074*/ 	.word	0x00000000


	//----- nvinfo : EIATTR_MIN_STACK_SIZE
	.align		4
.L_19:
        /*0078*/ 	.byte	0x04, 0x12
        /*007a*/ 	.short	(.L_21 - .L_20)
	.align		4
.L_20:
        /*007c*/ 	.word	index@(_Z18cuda_kernel_advectPhS_6float3mm)
        /*0080*/ 	.word	0x00000000
.L_21:


//--------------------- .nv.compat                --------------------------
	.section	.nv.compat,"",@"SHT_CUDA_COMPAT_INFO"
	.align	4
        /*0000*/ 	.byte	0x02, 0x09, 0x00, 0x00, 0x02, 0x02, 0x01, 0x00, 0x02, 0x05, 0x05, 0x00, 0x03, 0x07, 0x01, 0x01
        /*0010*/ 	.byte	0x02, 0x03, 0x00, 0x00, 0x02, 0x06, 0x01, 0x00, 0x04, 0x0b, 0x08, 0x00, 0x01, 0x00, 0x00, 0x00
        /*0020*/ 	.byte	0x00, 0x00, 0x00, 0x00


//--------------------- .nv.info._Z18cuda_kernel_jacobiPhS_mm --------------------------
	.section	.nv.info._Z18cuda_kernel_jacobiPhS_mm,"",@"SHT_CUDA_INFO"
	.sectionflags	@""
	.align	4


	//----- nvinfo : EIATTR_CUDA_API_VERSION
	.align		4
        /*0000*/ 	.byte	0x04, 0x37
        /*0002*/ 	.short	(.L_23 - .L_22)
.L_22:
        /*0004*/ 	.word	0x00000082


	//----- nvinfo : EIATTR_KPARAM_INFO
	.align		4
.L_23:
        /*0008*/ 	.byte	0x04, 0x17
        /*000a*/ 	.short	(.L_25 - .L_24)
.L_24:
        /*000c*/ 	.word	0x00000000
        /*0010*/ 	.short	0x0003
        /*0012*/ 	.short	0x0018
        /*0014*/ 	.byte	0x00, 0xf0, 0x21, 0x00


	//----- nvinfo : EIATTR_KPARAM_INFO
	.align		4
.L_25:
        /*0018*/ 	.byte	0x04, 0x17
        /*001a*/ 	.short	(.L_27 - .L_26)
.L_26:
        /*001c*/ 	.word	0x00000000
        /*0020*/ 	.short	0x0002
        /*0022*/ 	.short	0x0010
        /*0024*/ 	.byte	0x00, 0xf0, 0x21, 0x00


	//----- nvinfo : EIATTR_KPARAM_INFO
	.align		4
.L_27:
        /*0028*/ 	.byte	0x04, 0x17
        /*002a*/ 	.short	(.L_29 - .L_28)
.L_28:
        /*002c*/ 	.word	0x00000000
        /*0030*/ 	.short	0x0001
        /*0032*/ 	.short	0x0008
        /*0034*/ 	.byte	0x00, 0xf5, 0x21, 0x00


	//----- nvinfo : EIATTR_KPARAM_INFO
	.align		4
.L_29:
        /*0038*/ 	.byte	0x04, 0x17
        /*003a*/ 	.short	(.L_31 - .L_30)
.L_30:
        /*003c*/ 	.word	0x00000000
        /*0040*/ 	.short	0x0000
        /*0042*/ 	.short	0x0000
        /*0044*/ 	.byte	0x00, 0xf5, 0x21, 0x00


	//----- nvinfo : EIATTR_SPARSE_MMA_MASK
	.align		4
.L_31:
        /*0048*/ 	.byte	0x03, 0x50
        /*004a*/ 	.short	0x0000


	//----- nvinfo : EIATTR_MAXREG_COUNT
	.align		4
        /*004c*/ 	.byte	0x03, 0x1b
        /*004e*/ 	.short	0x00ff


	//----- nvinfo : EIATTR_MERCURY_ISA_VERSION
	.align		4
        /*0050*/ 	.byte	0x03, 0x5f
        /*0052*/ 	.short	0x0101


	//----- nvinfo : EIATTR_VRC_CTA_INIT_COUNT
	.align		4
        /*0054*/ 	.byte	0x02, 0x4a
	.zero		1
	.zero		1


	//----- nvinfo : EIATTR_EXIT_INSTR_OFFSETS
	.align		4
        /*0058*/ 	.byte	0x04, 0x1c
        /*005a*/ 	.short	(.L_33 - .L_32)


	//   ....[0]....
.L_32:
        /*005c*/ 	.word	0x00000580


	//----- nvinfo : EIATTR_CRS_STACK_SIZE
	.align		4
.L_33:
        /*0060*/ 	.byte	0x04, 0x1e
        /*0062*/ 	.short	(.L_35 - .L_34)
.L_34:
        /*0064*/ 	.word	0x00000000


	//----- nvinfo : EIATTR_CBANK_PARAM_SIZE
	.align		4
.L_35:
        /*0068*/ 	.byte	0x03, 0x19
        /*006a*/ 	.short	0x0020


	//----- nvinfo : EIATTR_PARAM_CBANK
	.align		4
        /*006c*/ 	.byte	0x04, 0x0a
        /*006e*/ 	.short	(.L_37 - .L_36)
	.align		4
.L_36:
        /*0070*/ 	.word	index@(.nv.constant0._Z18cuda_kernel_jacobiPhS_mm)
        /*0074*/ 	.short	0x0380
        /*0076*/ 	.short	0x0020


	//----- nvinfo : EIATTR_SW_WAR
	.align		4
.L_37:
        /*0078*/ 	.byte	0x04, 0x36
        /*007a*/ 	.short	(.L_39 - .L_38)
.L_38:
        /*007c*/ 	.word	0x00000008
.L_39:


//--------------------- .nv.info._Z22cuda_kernel_divergencePhS_mm --------------------------
	.section	.nv.info._Z22cuda_kernel_divergencePhS_mm,"",@"SHT_CUDA_INFO"
	.sectionflags	@""
	.align	4


	//----- nvinfo : EIATTR_CUDA_API_VERSION
	.align		4
        /*0000*/ 	.byte	0x04, 0x37
        /*0002*/ 	.short	(.L_41 - .L_40)
.L_40:
        /*0004*/ 	.word	0x00000082


	//----- nvinfo : EIATTR_KPARAM_INFO
	.align		4
.L_41:
        /*0008*/ 	.byte	0x04, 0x17
        /*000a*/ 	.short	(.L_43 - .L_42)
.L_42:
        /*000c*/ 	.word	0x00000000
        /*0010*/ 	.short	0x0003
        /*0012*/ 	.short	0x0018
        /*0014*/ 	.byte	0x00, 0xf0, 0x21, 0x00


	//----- nvinfo : EIATTR_KPARAM_INFO
	.align		4
.L_43:
        /*0018*/ 	.byte	0x04, 0x17
        /*001a*/ 	.short	(.L_45 - .L_44)
.L_44:
        /*001c*/ 	.word	0x00000000
        /*0020*/ 	.short	0x0002
        /*0022*/ 	.short	0x0010
        /*0024*/ 	.byte	0x00, 0xf0, 0x21, 0x00


	//----- nvinfo : EIATTR_KPARAM_INFO
	.align		4
.L_45:
        /*0028*/ 	.byte	0x04, 0x17
        /*002a*/ 	.short	(.L_47 - .L_46)
.L_46:
        /*002c*/ 	.word	0x00000000
        /*0030*/ 	.short	0x0001
        /*0032*/ 	.short	0x0008
        /*0034*/ 	.byte	0x00, 0xf5, 0x21, 0x00


	//----- nvinfo : EIATTR_KPARAM_INFO
	.align		4
.L_47:
        /*0038*/ 	.byte	0x04, 0x17
        /*003a*/ 	.short	(.L_49 - .L_48)
.L_48:
        /*003c*/ 	.word	0x00000000
        /*0040*/ 	.short	0x0000
        /*0042*/ 	.short	0x0000
        /*0044*/ 	.byte	0x00, 0xf5, 0x21, 0x00


	//----- nvinfo : EIATTR_SPARSE_MMA_MASK
	.align		4
.L_49:
        /*0048*/ 	.byte	0x03, 0x50
        /*004a*/ 	.short	0x0000


	//----- nvinfo : EIATTR_MAXREG_COUNT
	.align		4
        /*004c*/ 	.byte	0x03, 0x1b
        /*004e*/ 	.short	0x00ff


	//----- nvinfo : EIATTR_MERCURY_ISA_VERSION
	.align		4
        /*0050*/ 	.byte	0x03, 0x5f
        /*0052*/ 	.short	0x0101


	//----- nvinfo : EIATTR_VRC_CTA_INIT_COUNT
	.align		4
        /*0054*/ 	.byte	0x02, 0x4a
	.zero		1
	.zero		1


	//----- nvinfo : EIATTR_EXIT_INSTR_OFFSETS
	.align		4
        /*0058*/ 	.byte	0x04, 0x1c
        /*005a*/ 	.short	(.L_51 - .L_50)


	//   ....[0]....
.L_50:
        /*005c*/ 	.word	0x000003b0


	//----- nvinfo : EIATTR_CBANK_PARAM_SIZE
	.align		4
.L_51:
        /*0060*/ 	.byte	0x03, 0x19
        /*0062*/ 	.short	0x0020


	//----- nvinfo : EIATTR_PARAM_CBANK
	.align		4
        /*0064*/ 	.byte	0x04, 0x0a
        /*0066*/ 	.short	(.L_53 - .L_52)
	.align		4
.L_52:
        /*0068*/ 	.word	index@(.nv.constant0._Z22cuda_kernel_divergencePhS_mm)
        /*006c*/ 	.short	0x0380
        /*006e*/ 	.short	0x0020


	//----- nvinfo : EIATTR_SW_WAR
	.align		4
.L_53:
        /*0070*/ 	.byte	0x04, 0x36
        /*0072*/ 	.short	(.L_55 - .L_54)
.L_54:
        /*0074*/ 	.word	0x00000008
.L_55:


//--------------------- .nv.info._Z18cuda_kernel_advectPhS_6float3mm --------------------------
	.section	.nv.info._Z18cuda_kernel_advectPhS_6float3mm,"",@"SHT_CUDA_INFO"
	.sectionflags	@""
	.align	4


	//----- nvinfo : EIATTR_CUDA_API_VERSION
	.align		4
        /*0000*/ 	.byte	0x04, 0x37
        /*0002*/ 	.short	(.L_57 - .L_56)
.L_56:
        /*0004*/ 	.word	0x00000082


	//----- nvinfo : EIATTR_KPARAM_INFO
	.align		4
.L_57:
        /*0008*/ 	.byte	0x04, 0x17
        /*000a*/ 	.short	(.L_59 - .L_58)
.L_58:
        /*000c*/ 	.word	0x00000000
        /*0010*/ 	.short	0x0004
        /*0012*/ 	.short	0x0028
        /*0014*/ 	.byte	0x00, 0xf0, 0x21, 0x00


	//----- nvinfo : EIATTR_KPARAM_INFO
	.align		4
.L_59:
        /*0018*/ 	.byte	0x04, 0x17
        /*001a*/ 	.short	(.L_61 - .L_60)
.L_60:
        /*001c*/ 	.word	0x00000000
        /*0020*/ 	.short	0x0003
        /*0022*/ 	.short	0x0020
        /*0024*/ 	.byte	0x00, 0xf0, 0x21, 0x00


	//----- nvinfo : EIATTR_KPARAM_INFO
	.align		4
.L_61:
        /*0028*/ 	.byte	0x04, 0x17
        /*002a*/ 	.short	(.L_63 - .L_62)
.L_62:
        /*002c*/ 	.word	0x00000000
        /*0030*/ 	.short	0x0002
        /*0032*/ 	.short	0x0010
        /*0034*/ 	.byte	0x00, 0xf0, 0x31, 0x00


	//----- nvinfo : EIATTR_KPARAM_INFO
	.align		4
.L_63:
        /*0038*/ 	.byte	0x04, 0x17
        /*003a*/ 	.short	(.L_65 - .L_64)
.L_64:
        /*003c*/ 	.word	0x00000000
        /*0040*/ 	.short	0x0001
        /*0042*/ 	.short	0x0008
        /*0044*/ 	.byte	0x00, 0xf5, 0x21, 0x00


	//----- nvinfo : EIATTR_KPARAM_INFO
	.align		4
.L_65:
        /*0048*/ 	.byte	0x04, 0x17
        /*004a*/ 	.short	(.L_67 - .L_66)
.L_66:
        /*004c*/ 	.word	0x00000000
        /*0050*/ 	.short	0x0000
        /*0052*/ 	.short	0x0000
        /*0054*/ 	.byte	0x00, 0xf5, 0x21, 0x00


	//----- nvinfo : EIATTR_SPARSE_MMA_MASK
	.align		4
.L_67:
        /*0058*/ 	.byte	0x03, 0x50
        /*005a*/ 	.short	0x0000


	//----- nvinfo : EIATTR_MAXREG_COUNT
	.align		4
        /*005c*/ 	.byte	0x03, 0x1b
        /*005e*/ 	.short	0x00ff


	//----- nvinfo : EIATTR_MERCURY_ISA_VERSION
	.align		4
        /*0060*/ 	.byte	0x03, 0x5f
        /*0062*/ 	.short	0x0101


	//----- nvinfo : EIATTR_VRC_CTA_INIT_COUNT
	.align		4
        /*0064*/ 	.byte	0x02, 0x4a
	.zero		1
	.zero		1


	//----- nvinfo : EIATTR_EXIT_INSTR_OFFSETS
	.align		4
        /*0068*/ 	.byte	0x04, 0x1c
        /*006a*/ 	.short	(.L_69 - .L_68)


	//   ....[0]....
.L_68:
        /*006c*/ 	.word	0x000005a0


	//----- nvinfo : EIATTR_CRS_STACK_SIZE
	.align		4
.L_69:
        /*0070*/ 	.byte	0x04, 0x1e
        /*0072*/ 	.short	(.L_71 - .L_70)
.L_70:
        /*0074*/ 	.word	0x00000000


	//----- nvinfo : EIATTR_CBANK_PARAM_SIZE
	.align		4
.L_71:
        /*0078*/ 	.byte	0x03, 0x19
        /*007a*/ 	.short	0x0030


	//----- nvinfo : EIATTR_PARAM_CBANK
	.align		4
        /*007c*/ 	.byte	0x04, 0x0a
        /*007e*/ 	.short	(.L_73 - .L_72)
	.align		4
.L_72:
        /*0080*/ 	.word	index@(.nv.constant0._Z18cuda_kernel_advectPhS_6float3mm)
        /*0084*/ 	.short	0x0380
        /*0086*/ 	.short	0x0030


	//----- nvinfo : EIATTR_SW_WAR
	.align		4
.L_73:
        /*0088*/ 	.byte	0x04, 0x36
        /*008a*/ 	.short	(.L_75 - .L_74)
.L_74:
        /*008c*/ 	.word	0x00000008
.L_75:


//--------------------- .nv.callgraph             --------------------------
	.section	.nv.callgraph,"",@"SHT_CUDA_CALLGRAPH"
	.align	4
	.sectionentsize	8
	.align		4
        /*0000*/ 	.word	0x00000000
	.align		4
        /*0004*/ 	.word	0xffffffff
	.align		4
        /*0008*/ 	.word	0x00000000
	.align		4
        /*000c*/ 	.word	0xfffffffe
	.align		4
        /*0010*/ 	.word	0x00000000
	.align		4
        /*0014*/ 	.word	0xfffffffd
	.align		4
        /*0018*/ 	.word	0x00000000
	.align		4
        /*001c*/ 	.word	0xfffffffc


//--------------------- .text._Z18cuda_kernel_jacobiPhS_mm --------------------------
	.section	.text._Z18cuda_kernel_jacobiPhS_mm,"ax",@progbits
	.align	128
        .global         _Z18cuda_kernel_jacobiPhS_mm
        .type           _Z18cuda_kernel_jacobiPhS_mm,@function
        .size           _Z18cuda_kernel_jacobiPhS_mm,(.L_x_26 - _Z18cuda_kernel_jacobiPhS_mm)
        .other          _Z18cuda_kernel_jacobiPhS_mm,@"STO_CUDA_ENTRY STV_DEFAULT"
_Z18cuda_kernel_jacobiPhS_mm:
.text._Z18cuda_kernel_jacobiPhS_mm:
[----:B------:R-:W-:Y:S01]  /*0000*/  LDC R1, c[0x0][0x37c] ;  /* 0x0000df00ff017b82 */ /* 0x000fe20000000800 */
[----:B------:R-:W0:Y:S07]  /*0010*/  S2R R3, SR_TID.X ;  /* 0x0000000000037919 */ /* 0x000e2e0000002100 */
[----:B------:R-:W0:Y:S01]  /*0020*/  S2UR UR4, SR_CTAID.X ;  /* 0x00000000000479c3 */ /* 0x000e220000002500 */
[----:B------:R-:W1:Y:S01]  /*0030*/  LDCU.128 UR8, c[0x0][0x390] ;  /* 0x00007200ff0877ac */ /* 0x000e620008000c00 */
[----:B------:R-:W2:Y:S06]  /*0040*/  S2R R5, SR_TID.Y ;  /* 0x0000000000057919 */ /* 0x000eac0000002200 */
[----:B------:R-:W0:Y:S08]  /*0050*/  LDC R6, c[0x0][0x360] ;  /* 0x0000d800ff067b82 */ /* 0x000e300000000800 */
[----:B------:R-:W2:Y:S08]  /*0060*/  S2UR UR5, SR_CTAID.Y ;  /* 0x00000000000579c3 */ /* 0x000eb00000002600 */
[----:B------:R-:W2:Y:S01]  /*0070*/  LDC R0, c[0x0][0x364] ;  /* 0x0000d900ff007b82 */ /* 0x000ea20000000800 */
[----:B0-----:R-:W-:-:S07]  /*0080*/  IMAD R6, R6, UR4, R3 ;  /* 0x0000000406067c24 */ /* 0x001fce000f8e0203 */
[----:B------:R-:W0:Y:S01]  /*0090*/  LDC.64 R10, c[0x0][0x380] ;  /* 0x0000e000ff0a7b82 */ /* 0x000e220000000a00 */
[----:B------:R-:W-:-:S04]  /*00a0*/  IMAD.SHL.U32 R6, R6, 0x4, RZ ;  /* 0x0000000406067824 */ /* 0x000fc800078e00ff */
[C---:B------:R-:W-:Y:S01]  /*00b0*/  VIADD R8, R6.reuse, 0xfffffffc ;  /* 0xfffffffc06087836 */ /* 0x040fe20000000000 */
[----:B------:R-:W-:Y:S01]  /*00c0*/  SHF.R.S32.HI R7, RZ, 0x1f, R6 ;  /* 0x0000001fff077819 */ /* 0x000fe20000011406 */
[C---:B------:R-:W-:Y:S01]  /*00d0*/  VIADD R14, R6.reuse, 0x4 ;  /* 0x00000004060e7836 */ /* 0x040fe20000000000 */
[----:B-1----:R-:W-:Y:S02]  /*00e0*/  IADD3 R12, P0, PT, R6, -UR10, RZ ;  /* 0x8000000a060c7c10 */ /* 0x002fe4000ff1e0ff */
[----:B------:R-:W-:Y:S02]  /*00f0*/  SHF.R.S32.HI R9, RZ, 0x1f, R8 ;  /* 0x0000001fff097819 */ /* 0x000fe40000011408 */
[----:B------:R-:W-:Y:S01]  /*0100*/  IADD3.X R13, PT, PT, R7, ~UR11, RZ, P0, !PT ;  /* 0x8000000b070d7c10 */ /* 0x000fe200087fe4ff */
[----:B--2---:R-:W-:Y:S01]  /*0110*/  IMAD R3, R0, UR5, R5 ;  /* 0x0000000500037c24 */ /* 0x004fe2000f8e0205 */
[----:B------:R-:W-:Y:S01]  /*0120*/  SHF.R.S32.HI R15, RZ, 0x1f, R14 ;  /* 0x0000001fff0f7819 */ /* 0x000fe2000001140e */
[----:B------:R-:W1:Y:S01]  /*0130*/  LDC.64 R4, c[0x0][0x388] ;  /* 0x0000e200ff047b82 */ /* 0x000e620000000a00 */
[----:B------:R-:W2:Y:S01]  /*0140*/  LDCU.64 UR4, c[0x0][0x358] ;  /* 0x00006b00ff0477ac */ /* 0x000ea20008000a00 */
[----:B------:R-:W-:-:S02]  /*0150*/  VIADD R19, R3, 0xffffffff ;  /* 0xffffffff03137836 */ /* 0x000fc40000000000 */
[----:B------:R-:W-:-:S03]  /*0160*/  IMAD.WIDE.U32 R8, R3, UR8, R8 ;  /* 0x0000000803087c25 */ /* 0x000fc6000f8e0008 */
[----:B------:R-:W-:Y:S01]  /*0170*/  SHF.R.S32.HI R2, RZ, 0x1f, R19 ;  /* 0x0000001fff027819 */ /* 0x000fe20000011413 */
[C---:B------:R-:W-:Y:S01]  /*0180*/  IMAD R0, R3.reuse, UR9, RZ ;  /* 0x0000000903007c24 */ /* 0x040fe2000f8e02ff */
[----:B0-----:R-:W-:Y:S01]  /*0190*/  IADD3 R8, P0, PT, R8, R10, RZ ;  /* 0x0000000a08087210 */ /* 0x001fe20007f1e0ff */
[----:B------:R-:W-:-:S03]  /*01a0*/  IMAD.WIDE.U32 R14, R3, UR8, R14 ;  /* 0x00000008030e7c25 */ /* 0x000fc6000f8e000e */
[----:B------:R-:W-:Y:S01]  /*01b0*/  IADD3.X R9, PT, PT, R11, R0, R9, P0, !PT ;  /* 0x000000000b097210 */ /* 0x000fe200007fe409 */
[----:B------:R-:W-:Y:S02]  /*01c0*/  IMAD R2, R2, UR8, RZ ;  /* 0x0000000802027c24 */ /* 0x000fe4000f8e02ff */
[----:B------:R-:W-:Y:S02]  /*01d0*/  IMAD.WIDE.U32 R12, R3, UR8, R12 ;  /* 0x00000008030c7c25 */ /* 0x000fe4000f8e000c */
[----:B--2---:R-:W2:Y:S02]  /*01e0*/  LDG.E.U8 R8, desc[UR4][R8.64] ;  /* 0x0000000408087981 */ /* 0x004ea4000c1e1100 */
[C---:B------:R-:W-:Y:S01]  /*01f0*/  IMAD R16, R19.reuse, UR9, R2 ;  /* 0x0000000913107c24 */ /* 0x040fe2000f8e0202 */
[----:B------:R-:W-:Y:S01]  /*0200*/  IADD3 R12, P3, PT, R12, R10, RZ ;  /* 0x0000000a0c0c7210 */ /* 0x000fe20007f7e0ff */
[----:B------:R-:W-:-:S03]  /*0210*/  IMAD.WIDE.U32 R18, R19, UR8, R6 ;  /* 0x0000000813127c25 */ /* 0x000fc6000f8e0006 */
[----:B------:R-:W-:Y:S01]  /*0220*/  IADD3.X R13, PT, PT, R11, R0, R13, P3, !PT ;  /* 0x000000000b0d7210 */ /* 0x000fe20001ffe40d */
[----:B------:R-:W-:Y:S01]  /*0230*/  IMAD.WIDE.U32 R6, R3, UR8, R6 ;  /* 0x0000000803067c25 */ /* 0x000fe2000f8e0006 */
[-C--:B------:R-:W-:Y:S02]  /*0240*/  IADD3 R2, P1, PT, R18, R10.reuse, RZ ;  /* 0x0000000a12027210 */ /* 0x080fe40007f3e0ff */
[----:B------:R-:W-:Y:S02]  /*0250*/  IADD3 R18, P0, PT, R14, R10, RZ ;  /* 0x0000000a0e127210 */ /* 0x000fe40007f1e0ff */
[----:B------:R-:W-:Y:S01]  /*0260*/  IADD3.X R3, PT, PT, R11, R19, R16, P1, !PT ;  /* 0x000000130b037210 */ /* 0x000fe20000ffe410 */
[----:B------:R-:W-:Y:S01]  /*0270*/  IMAD.IADD R16, R7, 0x1, R0 ;  /* 0x0000000107107824 */ /* 0x000fe200078e0200 */
[C---:B------:R-:W-:Y:S02]  /*0280*/  IADD3 R23, P1, PT, R6.reuse, UR10, RZ ;  /* 0x0000000a06177c10 */ /* 0x040fe4000ff3e0ff */
[----:B------:R-:W-:-:S02]  /*0290*/  IADD3 R17, P4, PT, R6, UR8, RZ ;  /* 0x0000000806117c10 */ /* 0x000fc4000ff9e0ff */
[----:B------:R-:W-:Y:S01]  /*02a0*/  IADD3 R22, P2, PT, R23, R10, RZ ;  /* 0x0000000a17167210 */ /* 0x000fe20007f5e0ff */
[----:B------:R-:W3:Y:S01]  /*02b0*/  LDG.E.U8 R3, desc[UR4][R2.64] ;  /* 0x0000000402037981 */ /* 0x000ee2000c1e1100 */
[----:B------:R-:W-:Y:S02]  /*02c0*/  IADD3.X R19, PT, PT, R11, R0, R15, P0, !PT ;  /* 0x000000000b137210 */ /* 0x000fe400007fe40f */
[----:B------:R-:W-:Y:S02]  /*02d0*/  IADD3 R14, P5, PT, R17, R10, RZ ;  /* 0x0000000a110e7210 */ /* 0x000fe40007fbe0ff */
[C-C-:B------:R-:W-:Y:S01]  /*02e0*/  IADD3.X R23, PT, PT, R11.reuse, UR11, R16.reuse, P2, P1 ;  /* 0x0000000b0b177c10 */ /* 0x140fe200097e2410 */
[----:B------:R-:W4:Y:S01]  /*02f0*/  LDG.E.U8 R17, desc[UR4][R12.64] ;  /* 0x000000040c117981 */ /* 0x000f22000c1e1100 */
[----:B------:R-:W-:-:S03]  /*0300*/  IADD3.X R15, PT, PT, R11, UR9, R16, P5, P4 ;  /* 0x000000090b0f7c10 */ /* 0x000fc6000afe8410 */
[----:B------:R-:W2:Y:S04]  /*0310*/  LDG.E.U8 R19, desc[UR4][R18.64] ;  /* 0x0000000412137981 */ /* 0x000ea8000c1e1100 */
[----:B------:R-:W2:Y:S01]  /*0320*/  LDG.E.U8 R22, desc[UR4][R22.64] ;  /* 0x0000000416167981 */ /* 0x000ea2000c1e1100 */
[----:B-1----:R-:W-:-:S03]  /*0330*/  IADD3 R20, P0, PT, R6, R4, RZ ;  /* 0x0000000406147210 */ /* 0x002fc60007f1e0ff */
[----:B------:R-:W4:Y:S02]  /*0340*/  LDG.E.U8 R14, desc[UR4][R14.64] ;  /* 0x000000040e0e7981 */ /* 0x000f24000c1e1100 */
[----:B------:R-:W-:-:S05]  /*0350*/  IMAD.X R21, R16, 0x1, R5, P0 ;  /* 0x0000000110157824 */ /* 0x000fca00000e0605 */
[----:B------:R-:W5:Y:S01]  /*0360*/  LDG.E.U8 R20, desc[UR4][R20.64] ;  /* 0x0000000414147981 */ /* 0x000f62000c1e1100 */
[----:B------:R-:W0:Y:S01]  /*0370*/  MUFU.RCP64H R7, 6 ;  /* 0x4018000000077908 */ /* 0x000e220000001800 */
[----:B------:R-:W-:Y:S02]  /*0380*/  IMAD.MOV.U32 R4, RZ, RZ, 0x0 ;  /* 0x00000000ff047424 */ /* 0x000fe400078e00ff */
[----:B------:R-:W-:Y:S02]  /*0390*/  IMAD.MOV.U32 R5, RZ, RZ, 0x40180000 ;  /* 0x40180000ff057424 */ /* 0x000fe400078e00ff */
[----:B------:R-:W-:-:S06]  /*03a0*/  IMAD.MOV.U32 R6, RZ, RZ, 0x1 ;  /* 0x00000001ff067424 */ /* 0x000fcc00078e00ff */
[----:B0-----:R-:W-:-:S08]  /*03b0*/  DFMA R10, R6, -R4, 1 ;  /* 0x3ff00000060a742b */ /* 0x001fd00000000804 */
[----:B------:R-:W-:-:S08]  /*03c0*/  DFMA R10, R10, R10, R10 ;  /* 0x0000000a0a0a722b */ /* 0x000fd0000000000a */
[----:B------:R-:W-:-:S08]  /*03d0*/  DFMA R10, R6, R10, R6 ;  /* 0x0000000a060a722b */ /* 0x000fd00000000006 */
[----:B------:R-:W-:-:S08]  /*03e0*/  DFMA R4, R10, -R4, 1 ;  /* 0x3ff000000a04742b */ /* 0x000fd00000000804 */
[----:B------:R-:W-:Y:S01]  /*03f0*/  DFMA R4, R10, R4, R10 ;  /* 0x000000040a04722b */ /* 0x000fe2000000000a */
[----:B------:R-:W-:Y:S01]  /*0400*/  BSSY.RECONVERGENT B0, `(.L_x_0) ;  /* 0x0000015000007945 */ /* 0x000fe20003800200 */
[----:B--2---:R-:W-:-:S04]  /*0410*/  IADD3 R8, PT, PT, R22, R19, R8 ;  /* 0x0000001316087210 */ /* 0x004fc80007ffe008 */
[----:B----4-:R-:W-:-:S05]  /*0420*/  IADD3 R8, PT, PT, R14, R8, R17 ;  /* 0x000000080e087210 */ /* 0x010fca0007ffe011 */
[----:B---3--:R-:W-:Y:S01]  /*0430*/  IMAD.IADD R8, R8, 0x1, R3 ;  /* 0x0000000108087824 */ /* 0x008fe200078e0203 */
[----:B-----5:R-:W-:-:S04]  /*0440*/  I2FP.F32.U32 R0, R20 ;  /* 0x0000001400007245 */ /* 0x020fc80000201000 */
[----:B------:R-:W-:-:S05]  /*0450*/  I2FP.F32.U32 R3, R8 ;  /* 0x0000000800037245 */ /* 0x000fca0000201000 */
[----:B------:R-:W-:-:S04]  /*0460*/  FADD R0, -R0, R3 ;  /* 0x0000000300007221 */ /* 0x000fc80000000100 */
[----:B------:R-:W0:Y:S02]  /*0470*/  F2F.F64.F32 R6, R0 ;  /* 0x0000000000067310 */ /* 0x000e240000201800 */
[----:B0-----:R-:W-:-:S08]  /*0480*/  DMUL R2, R6, R4 ;  /* 0x0000000406027228 */ /* 0x001fd00000000000 */
[----:B------:R-:W-:-:S08]  /*0490*/  DFMA R8, R2, -6, R6 ;  /* 0xc01800000208782b */ /* 0x000fd00000000006 */
[----:B------:R-:W-:Y:S01]  /*04a0*/  DFMA R2, R4, R8, R2 ;  /* 0x000000080402722b */ /* 0x000fe20000000002 */
[----:B------:R-:W-:-:S09]  /*04b0*/  FSETP.GEU.AND P2, PT, |R7|, 6.5827683646048100446e-37, PT ;  /* 0x036000000700780b */ /* 0x000fd20003f4e200 */
[----:B------:R-:W-:-:S05]  /*04c0*/  FFMA R5, RZ, 2.375, R3 ;  /* 0x40180000ff057823 */ /* 0x000fca0000000003 */
[----:B------:R-:W-:Y:S02]  /*04d0*/  FSETP.GT.AND P0, PT, |R5|, 1.469367938527859385e-39, PT ;  /* 0x001000000500780b */ /* 0x000fe40003f04200 */
[----:B------:R-:W-:-:S04]  /*04e0*/  IADD3 R4, P1, PT, R12, UR10, RZ ;  /* 0x0000000a0c047c10 */ /* 0x000fc8000ff3e0ff */
[----:B------:R-:W-:-:S07]  /*04f0*/  IADD3.X R5, PT, PT, R13, UR11, RZ, P1, !PT ;  /* 0x0000000b0d057c10 */ /* 0x000fce0008ffe4ff */
[----:B------:R-:W-:Y:S05]  /*0500*/  @P0 BRA P2, `(.L_x_1) ;  /* 0x0000000000100947 */ /* 0x000fea0001000000 */
[----:B------:R-:W-:-:S07]  /*0510*/  MOV R0, 0x530 ;  /* 0x0000053000007802 */ /* 0x000fce0000000f00 */
[----:B------:R-:W-:Y:S05]  /*0520*/  CALL.REL.NOINC `($__internal_0_$__cuda_sm20_div_rn_f64_full) ;  /* 0x0000000000187944 */ /* 0x000fea0003c00000 */
[----:B------:R-:W-:Y:S02]  /*0530*/  IMAD.MOV.U32 R2, RZ, RZ, R10 ;  /* 0x000000ffff027224 */ /* 0x000fe400078e000a */
[----:B------:R-:W-:-:S07]  /*0540*/  IMAD.MOV.U32 R3, RZ, RZ, R11 ;  /* 0x000000ffff037224 */ /* 0x000fce00078e000b */
.L_x_1:
[----:B------:R-:W-:Y:S05]  /*0550*/  BSYNC.RECONVERGENT B0 ;  /* 0x0000000000007941 */ /* 0x000fea0003800200 */
.L_x_0:
[----:B------:R-:W0:Y:S02]  /*0560*/  F2I.U32.F64.TRUNC R3, R2 ;  /* 0x0000000200037311 */ /* 0x000e24000030d000 */
[----:B0-----:R-:W-:Y:S01]  /*0570*/  STG.E.U8 desc[UR4][R4.64], R3 ;  /* 0x0000000304007986 */ /* 0x001fe2000c101104 */
[----:B------:R-:W-:Y:S05]  /*0580*/  EXIT ;  /* 0x000000000000794d */ /* 0x000fea0003800000 */
        .weak           $__internal_0_$__cuda_sm20_div_rn_f64_full
        .type           $__internal_0_$__cuda_sm20_div_rn_f64_full,@function
        .size           $__internal_0_$__cuda_sm20_div_rn_f64_full,(.L_x_26 - $__internal_0_$__cuda_sm20_div_rn_f64_full)
$__internal_0_$__cuda_sm20_div_rn_f64_full:
[----:B------:R-:W-:Y:S01]  /*0590*/  IMAD.MOV.U32 R3, RZ, RZ, 0x3ff80000 ;  /* 0x3ff80000ff037424 */ /* 0x000fe200078e00ff */
[----:B------:R-:W-:Y:S01]  /*05a0*/  FSETP.GEU.AND P1, PT, |R7|, 1.469367938527859385e-39, PT ;  /* 0x001000000700780b */ /* 0x000fe20003f2e200 */
[----:B------:R-:W-:Y:S01]  /*05b0*/  IMAD.MOV.U32 R2, RZ, RZ, 0x0 ;  /* 0x00000000ff027424 */ /* 0x000fe200078e00ff */
[----:B------:R-:W-:Y:S01]  /*05c0*/  BSSY.RECONVERGENT B1, `(.L_x_2) ;  /* 0x0000048000017945 */ /* 0x000fe20003800200 */
[----:B------:R-:W0:Y:S01]  /*05d0*/  MUFU.RCP64H R9, R3 ;  /* 0x0000000300097308 */ /* 0x000e220000001800 */
[----:B------:R-:W-:Y:S02]  /*05e0*/  IMAD.MOV.U32 R8, RZ, RZ, 0x1 ;  /* 0x00000001ff087424 */ /* 0x000fe400078e00ff */
[----:B------:R-:W-:-:S04]  /*05f0*/  IMAD.MOV.U32 R19, RZ, RZ, 0x40100000 ;  /* 0x40100000ff137424 */ /* 0x000fc800078e00ff */
[----:B------:R-:W-:Y:S01]  /*0600*/  VIADD R21, R19, 0xffffffff ;  /* 0xffffffff13157836 */ /* 0x000fe20000000000 */
[----:B0-----:R-:W-:-:S08]  /*0610*/  DFMA R10, R8, -R2, 1 ;  /* 0x3ff00000080a742b */ /* 0x001fd00000000802 */
[----:B------:R-:W-:Y:S01]  /*0620*/  DFMA R12, R10, R10, R10 ;  /* 0x0000000a0a0c722b */ /* 0x000fe2000000000a */
[----:B------:R-:W-:Y:S01]  /*0630*/  LOP3.LUT R10, R7, 0x7ff00000, RZ, 0xc0, !PT ;  /* 0x7ff00000070a7812 */ /* 0x000fe200078ec0ff */
[----:B------:R-:W-:-:S03]  /*0640*/  IMAD.MOV.U32 R11, RZ, RZ, 0x1ca00000 ;  /* 0x1ca00000ff0b7424 */ /* 0x000fc600078e00ff */
[----:B------:R-:W-:Y:S01]  /*0650*/  ISETP.GE.U32.AND P0, PT, R10, 0x40100000, PT ;  /* 0x401000000a00780c */ /* 0x000fe20003f06070 */
[----:B------:R-:W-:Y:S02]  /*0660*/  IMAD.MOV.U32 R18, RZ, RZ, R10 ;  /* 0x000000ffff127224 */ /* 0x000fe400078e000a */
[----:B------:R-:W-:Y:S01]  /*0670*/  DFMA R14, R8, R12, R8 ;  /* 0x0000000c080e722b */ /* 0x000fe20000000008 */
[----:B------:R-:W-:Y:S01]  /*0680*/  SEL R11, R11, 0x63400000, !P0 ;  /* 0x634000000b0b7807 */ /* 0x000fe20004000000 */
[----:B------:R-:W-:-:S03]  /*0690*/  IMAD.MOV.U32 R8, RZ, RZ, R6 ;  /* 0x000000ffff087224 */ /* 0x000fc600078e0006 */
[C-C-:B------:R-:W-:Y:S02]  /*06a0*/  @!P1 LOP3.LUT R12, R11.reuse, 0x80000000, R7.reuse, 0xf8, !PT ;  /* 0x800000000b0c9812 */ /* 0x140fe400078ef807 */
[----:B------:R-:W-:Y:S01]  /*06b0*/  LOP3.LUT R9, R11, 0x800fffff, R7, 0xf8, !PT ;  /* 0x800fffff0b097812 */ /* 0x000fe200078ef807 */
[----:B------:R-:W-:Y:S01]  /*06c0*/  DFMA R16, R14, -R2, 1 ;  /* 0x3ff000000e10742b */ /* 0x000fe20000000802 */
[----:B------:R-:W-:Y:S01]  /*06d0*/  @!P1 LOP3.LUT R13, R12, 0x100000, RZ, 0xfc, !PT ;  /* 0x001000000c0d9812 */ /* 0x000fe200078efcff */
[----:B------:R-:W-:-:S06]  /*06e0*/  @!P1 IMAD.MOV.U32 R12, RZ, RZ, RZ ;  /* 0x000000ffff0c9224 */ /* 0x000fcc00078e00ff */
[----:B------:R-:W-:Y:S02]  /*06f0*/  @!P1 DFMA R8, R8, 2, -R12 ;  /* 0x400000000808982b */ /* 0x000fe4000000080c */
[----:B------:R-:W-:-:S08]  /*0700*/  DFMA R16, R14, R16, R14 ;  /* 0x000000100e10722b */ /* 0x000fd0000000000e */
[----:B------:R-:W-:Y:S01]  /*0710*/  @!P1 LOP3.LUT R18, R9, 0x7ff00000, RZ, 0xc0, !PT ;  /* 0x7ff0000009129812 */ /* 0x000fe200078ec0ff */
[----:B------:R-:W-:-:S04]  /*0720*/  DMUL R12, R16, R8 ;  /* 0x00000008100c7228 */ /* 0x000fc80000000000 */
[----:B------:R-:W-:-:S04]  /*0730*/  VIADD R20, R18, 0xffffffff ;  /* 0xffffffff12147836 */ /* 0x000fc80000000000 */
[----:B------:R-:W-:Y:S01]  /*0740*/  DFMA R14, R12, -R2, R8 ;  /* 0x800000020c0e722b */ /* 0x000fe20000000008 */
[----:B------:R-:W-:-:S04]  /*0750*/  ISETP.GT.U32.AND P0, PT, R20, 0x7feffffe, PT ;  /* 0x7feffffe1400780c */ /* 0x000fc80003f04070 */
[----:B------:R-:W-:-:S03]  /*0760*/  ISETP.GT.U32.OR P0, PT, R21, 0x7feffffe, P0 ;  /* 0x7feffffe1500780c */ /* 0x000fc60000704470 */
[----:B------:R-:W-:-:S10]  /*0770*/  DFMA R12, R16, R14, R12 ;  /* 0x0000000e100c722b */ /* 0x000fd4000000000c */
[----:B------:R-:W-:Y:S05]  /*0780*/  @P0 BRA `(.L_x_3) ;  /* 0x0000000000680947 */ /* 0x000fea0003800000 */
[----:B------:R-:W-:Y:S02]  /*0790*/  IMAD.MOV.U32 R7, RZ, RZ, 0x40100000 ;  /* 0x40100000ff077424 */ /* 0x000fe400078e00ff */
[----:B------:R-:W-:-:S03]  /*07a0*/  IMAD.MOV.U32 R6, RZ, RZ, RZ ;  /* 0x000000ffff067224 */ /* 0x000fc600078e00ff */
[----:B------:R-:W-:-:S04]  /*07b0*/  VIADDMNMX R10, R10, -R7, 0xb9600000, !PT ;  /* 0xb96000000a0a7446 */ /* 0x000fc80007800907 */
[----:B------:R-:W-:-:S05]  /*07c0*/  VIMNMX R10, PT, PT, R10, 0x46a00000, PT ;  /* 0x46a000000a0a7848 */ /* 0x000fca0003fe0100 */
[----:B------:R-:W-:-:S04]  /*07d0*/  IMAD.IADD R14, R10, 0x1, -R11 ;  /* 0x000000010a0e7824 */ /* 0x000fc800078e0a0b */
[----:B------:R-:W-:-:S06]  /*07e0*/  VIADD R7, R14, 0x7fe00000 ;  /* 0x7fe000000e077836 */ /* 0x000fcc0000000000 */
[----:B------:R-:W-:-:S10]  /*07f0*/  DMUL R10, R12, R6 ;  /* 0x000000060c0a7228 */ /* 0x000fd40000000000 */
[----:B------:R-:W-:-:S13]  /*0800*/  FSETP.GTU.AND P0, PT, |R11|, 1.469367938527859385e-39, PT ;  /* 0x001000000b00780b */ /* 0x000fda0003f0c200 */
[----:B------:R-:W-:Y:S05]  /*0810*/  @P0 BRA `(.L_x_4) ;  /* 0x0000000000880947 */ /* 0x000fea0003800000 */
[----:B------:R-:W-:Y:S01]  /*0820*/  DFMA R2, R12, -R2, R8 ;  /* 0x800000020c02722b */ /* 0x000fe20000000008 */
[----:B------:R-:W-:-:S09]  /*0830*/  IMAD.MOV.U32 R6, RZ, RZ, RZ ;  /* 0x000000ffff067224 */ /* 0x000fd200078e00ff */
[C---:B------:R-:W-:Y:S02]  /*0840*/  FSETP.NEU.AND P0, PT, R3.reuse, RZ, PT ;  /* 0x000000ff0300720b */ /* 0x040fe40003f0d000 */
[----:B------:R-:W-:-:S04]  /*0850*/  LOP3.LUT R2, R3, 0x40180000, RZ, 0x3c, !PT ;  /* 0x4018000003027812 */ /* 0x000fc800078e3cff */
[----:B------:R-:W-:-:S04]  /*0860*/  LOP3.LUT R9, R2, 0x80000000, RZ, 0xc0, !PT ;  /* 0x8000000002097812 */ /* 0x000fc800078ec0ff */
[----:B------:R-:W-:-:S03]  /*0870*/  LOP3.LUT R7, R9, R7, RZ, 0xfc, !PT ;  /* 0x0000000709077212 */ /* 0x000fc600078efcff */
[----:B------:R-:W-:Y:S05]  /*0880*/  @!P0 BRA `(.L_x_4) ;  /* 0x00000000006c8947 */ /* 0x000fea0003800000 */
[----:B------:R-:W-:Y:S01]  /*0890*/  IMAD.MOV R3, RZ, RZ, -R14 ;  /* 0x000000ffff037224 */ /* 0x000fe200078e0a0e */
[----:B------:R-:W-:Y:S01]  /*08a0*/  DMUL.RP R6, R12, R6 ;  /* 0x000000060c067228 */ /* 0x000fe20000008000 */
[----:B------:R-:W-:-:S06]  /*08b0*/  IMAD.MOV.U32 R2, RZ, RZ, RZ ;  /* 0x000000ffff027224 */ /* 0x000fcc00078e00ff */
[----:B------:R-:W-:-:S03]  /*08c0*/  DFMA R2, R10, -R2, R12 ;  /* 0x800000020a02722b */ /* 0x000fc6000000000c */
[----:B------:R-:W-:-:S03]  /*08d0*/  LOP3.LUT R9, R7, R9, RZ, 0x3c, !PT ;  /* 0x0000000907097212 */ /* 0x000fc600078e3cff */
[----:B------:R-:W-:-:S04]  /*08e0*/  IADD3 R2, PT, PT, -R14, -0x43300000, RZ ;  /* 0xbcd000000e027810 */ /* 0x000fc80007ffe1ff */
[----:B------:R-:W-:-:S04]  /*08f0*/  FSETP.NEU.AND P0, PT, |R3|, R2, PT ;  /* 0x000000020300720b */ /* 0x000fc80003f0d200 */
[----:B------:R-:W-:Y:S02]  /*0900*/  FSEL R10, R6, R10, !P0 ;  /* 0x0000000a060a7208 */ /* 0x000fe40004000000 */
[----:B------:R-:W-:Y:S01]  /*0910*/  FSEL R11, R9, R11, !P0 ;  /* 0x0000000b090b7208 */ /* 0x000fe20004000000 */
[----:B------:R-:W-:Y:S06]  /*0920*/  BRA `(.L_x_4) ;  /* 0x0000000000447947 */ /* 0x000fec0003800000 */
.L_x_3:
[----:B------:R-:W-:-:S14]  /*0930*/  DSETP.NAN.AND P0, PT, R6, R6, PT ;  /* 0x000000060600722a */ /* 0x000fdc0003f08000 */
[----:B------:R-:W-:Y:S05]  /*0940*/  @P0 BRA `(.L_x_5) ;  /* 0x0000000000340947 */ /* 0x000fea0003800000 */
[----:B------:R-:W-:Y:S01]  /*0950*/  ISETP.NE.AND P0, PT, R18, R19, PT ;  /* 0x000000131200720c */ /* 0x000fe20003f05270 */
[----:B------:R-:W-:Y:S02]  /*0960*/  IMAD.MOV.U32 R10, RZ, RZ, 0x0 ;  /* 0x00000000ff0a7424 */ /* 0x000fe400078e00ff */
[----:B------:R-:W-:-:S10]  /*0970*/  IMAD.MOV.U32 R11, RZ, RZ, -0x80000 ;  /* 0xfff80000ff0b7424 */ /* 0x000fd400078e00ff */
[----:B------:R-:W-:Y:S05]  /*0980*/  @!P0 BRA `(.L_x_4) ;  /* 0x00000000002c8947 */ /* 0x000fea0003800000 */
[----:B------:R-:W-:Y:S02]  /*0990*/  ISETP.NE.AND P0, PT, R18, 0x7ff00000, PT ;  /* 0x7ff000001200780c */ /* 0x000fe40003f05270 */
[----:B------:R-:W-:Y:S02]  /*09a0*/  LOP3.LUT R6, R7, 0x40180000, RZ, 0x3c, !PT ;  /* 0x4018000007067812 */ /* 0x000fe400078e3cff */
[----:B------:R-:W-:Y:S02]  /*09b0*/  ISETP.EQ.OR P0, PT, R19, RZ, !P0 ;  /* 0x000000ff1300720c */ /* 0x000fe40004702670 */
[----:B------:R-:W-:-:S11]  /*09c0*/  LOP3.LUT R11, R6, 0x80000000, RZ, 0xc0, !PT ;  /* 0x80000000060b7812 */ /* 0x000fd600078ec0ff */
[----:B------:R-:W-:Y:S01]  /*09d0*/  @P0 LOP3.LUT R2, R11, 0x7ff00000, RZ, 0xfc, !PT ;  /* 0x7ff000000b020812 */ /* 0x000fe200078efcff */
[----:B------:R-:W-:Y:S02]  /*09e0*/  @!P0 IMAD.MOV.U32 R10, RZ, RZ, RZ ;  /* 0x000000ffff0a8224 */ /* 0x000fe400078e00ff */
[----:B------:R-:W-:Y:S02]  /*09f0*/  @P0 IMAD.MOV.U32 R10, RZ, RZ, RZ ;  /* 0x000000ffff0a0224 */ /* 0x000fe400078e00ff */
[----:B------:R-:W-:Y:S01]  /*0a00*/  @P0 IMAD.MOV.U32 R11, RZ, RZ, R2 ;  /* 0x000000ffff0b0224 */ /* 0x000fe200078e0002 */
[----:B------:R-:W-:Y:S06]  /*0a10*/  BRA `(.L_x_4) ;  /* 0x0000000000087947 */ /* 0x000fec0003800000 */
.L_x_5:
[----:B------:R-:W-:Y:S01]  /*0a20*/  LOP3.LUT R11, R7, 0x80000, RZ, 0xfc, !PT ;  /* 0x00080000070b7812 */ /* 0x000fe200078efcff */
[----:B------:R-:W-:-:S07]  /*0a30*/  IMAD.MOV.U32 R10, RZ, RZ, R6 ;  /* 0x000000ffff0a7224 */ /* 0x000fce00078e0006 */
.L_x_4:
[----:B------:R-:W-:Y:S05]  /*0a40*/  BSYNC.RECONVERGENT B1 ;  /* 0x0000000000017941 */ /* 0x000fea0003800200 */
.L_x_2:
[----:B------:R-:W-:Y:S02]  /*0a50*/  IMAD.MOV.U32 R2, RZ, RZ, R0 ;  /* 0x000000ffff027224 */ /* 0x000fe400078e0000 */
[----:B------:R-:W-:-:S04]  /*0a60*/  IMAD.MOV.U32 R3, RZ, RZ, 0x0 ;  /* 0x00000000ff037424 */ /* 0x000fc800078e00ff */
[----:B------:R-:W-:Y:S05]  /*0a70*/  RET.REL.NODEC R2 `(_Z18cuda_kernel_jacobiPhS_mm) ;  /* 0xfffffff402607950 */ /* 0x000fea0003c3ffff */
.L_x_6:
[----:B------:R-:W-:-:S00]  /*0a80*/  BRA `(.L_x_6) ;  /* 0xfffffffc00fc7947 */ /* 0x000fc0000383ffff */
[----:B------:R-:W-:-:S00]  /*0a90*/  NOP ;  /* 0x0000000000007918 */ /* 0x000fc00000000000 */
        /* <DEDUP_REMOVED lines=14> */
.L_x_26:


//--------------------- .text._Z22cuda_kernel_divergencePhS_mm --------------------------
	.section	.text._Z22cuda_kernel_divergencePhS_mm,"ax",@progbits
	.align	128
        .global         _Z22cuda_kernel_divergencePhS_mm
        .type           _Z22cuda_kernel_divergencePhS_mm,@function
        .size           _Z22cuda_kernel_divergencePhS_mm,(.L_x_29 - _Z22cuda_kernel_divergencePhS_mm)
        .other          _Z22cuda_kernel_divergencePhS_mm,@"STO_CUDA_ENTRY STV_DEFAULT"
_Z22cuda_kernel_divergencePhS_mm:
.text._Z22cuda_kernel_divergencePhS_mm:
        /* <DEDUP_REMOVED lines=16> */
[----:B------:R-:W-:Y:S01]  /*0100*/  SHF.R.S32.HI R11, RZ, 0x1f, R10 ;  /* 0x0000001fff0b7819 */ /* 0x000fe2000001140a */
[----:B--2---:R-:W-:Y:S01]  /*0110*/  IMAD R17, R17, UR5, R0 ;  /* 0x0000000511117c24 */ /* 0x004fe2000f8e0200 */
[----:B------:R-:W-:Y:S01]  /*0120*/  IADD3.X R13, PT, PT, R7, ~UR11, RZ, P0, !PT ;  /* 0x8000000b070d7c10 */ /* 0x000fe200087fe4ff */
[----:B------:R-:W1:Y:S02]  /*0130*/  LDCU.64 UR4, c[0x0][0x358] ;  /* 0x00006b00ff0477ac */ /* 0x000e640008000a00 */
[----:B------:R-:W-:-:S02]  /*0140*/  VIADD R9, R17, 0xffffffff ;  /* 0xffffffff11097836 */ /* 0x000fc40000000000 */
[----:B------:R-:W-:-:S03]  /*0150*/  IMAD.WIDE.U32 R4, R17, UR8, R6 ;  /* 0x0000000811047c25 */ /* 0x000fc6000f8e0006 */
[----:B------:R-:W-:Y:S01]  /*0160*/  SHF.R.S32.HI R0, RZ, 0x1f, R9 ;  /* 0x0000001fff007819 */ /* 0x000fe20000011409 */
[----:B------:R-:W-:Y:S01]  /*0170*/  IMAD.WIDE.U32 R6, R9, UR8, R6 ;  /* 0x0000000809067c25 */ /* 0x000fe2000f8e0006 */
[----:B------:R-:W-:-:S03]  /*0180*/  IADD3 R19, P0, PT, R4, UR10, RZ ;  /* 0x0000000a04137c10 */ /* 0x000fc6000ff1e0ff */
[----:B------:R-:W-:Y:S01]  /*0190*/  IMAD R0, R0, UR8, RZ ;  /* 0x0000000800007c24 */ /* 0x000fe2000f8e02ff */
[----:B0-----:R-:W-:Y:S01]  /*01a0*/  IADD3 R8, P3, PT, R6, R2, RZ ;  /* 0x0000000206087210 */ /* 0x001fe20007f7e0ff */
[----:B------:R-:W-:-:S04]  /*01b0*/  IMAD.WIDE.U32 R14, R17, UR8, R14 ;  /* 0x00000008110e7c25 */ /* 0x000fc8000f8e000e */
[----:B------:R-:W-:Y:S01]  /*01c0*/  IMAD.WIDE.U32 R10, R17, UR8, R10 ;  /* 0x00000008110a7c25 */ /* 0x000fe2000f8e000a */
[----:B------:R-:W-:-:S03]  /*01d0*/  IADD3 R6, P2, PT, R14, R2, RZ ;  /* 0x000000020e067210 */ /* 0x000fc60007f5e0ff */
[----:B------:R-:W-:-:S04]  /*01e0*/  IMAD.WIDE.U32 R12, R17, UR8, R12 ;  /* 0x00000008110c7c25 */ /* 0x000fc8000f8e000c */
[----:B------:R-:W-:Y:S01]  /*01f0*/  IMAD R17, R17, UR9, RZ ;  /* 0x0000000911117c24 */ /* 0x000fe2000f8e02ff */
[-C--:B------:R-:W-:Y:S01]  /*0200*/  IADD3 R12, P4, PT, R12, R2.reuse, RZ ;  /* 0x000000020c0c7210 */ /* 0x080fe20007f9e0ff */
[----:B------:R-:W-:Y:S02]  /*0210*/  IMAD R9, R9, UR9, R0 ;  /* 0x0000000909097c24 */ /* 0x000fe4000f8e0200 */
[----:B------:R-:W-:Y:S01]  /*0220*/  IMAD.IADD R0, R17, 0x1, R5 ;  /* 0x0000000111007824 */ /* 0x000fe200078e0205 */
[----:B------:R-:W-:Y:S02]  /*0230*/  IADD3 R5, P1, PT, R4, UR8, RZ ;  /* 0x0000000804057c10 */ /* 0x000fe4000ff3e0ff */
[C---:B------:R-:W-:Y:S02]  /*0240*/  IADD3.X R9, PT, PT, R3.reuse, R7, R9, P3, !PT ;  /* 0x0000000703097210 */ /* 0x040fe40001ffe409 */
[----:B------:R-:W-:Y:S02]  /*0250*/  IADD3.X R7, PT, PT, R3, R15, R17, P2, !PT ;  /* 0x0000000f03077210 */ /* 0x000fe400017fe411 */
[-C--:B------:R-:W-:Y:S01]  /*0260*/  IADD3 R14, P2, PT, R10, R2.reuse, RZ ;  /* 0x000000020a0e7210 */ /* 0x080fe20007f5e0ff */
[----:B-1----:R-:W2:Y:S01]  /*0270*/  LDG.E.U8 R8, desc[UR4][R8.64+0x2] ;  /* 0x0000020408087981 */ /* 0x002ea2000c1e1100 */
[----:B------:R-:W-:-:S02]  /*0280*/  IADD3 R4, P3, PT, R19, R2, RZ ;  /* 0x0000000213047210 */ /* 0x000fc40007f7e0ff */
[----:B------:R-:W-:Y:S01]  /*0290*/  IADD3 R16, P5, PT, R5, R2, RZ ;  /* 0x0000000205107210 */ /* 0x000fe20007fbe0ff */
[----:B------:R-:W2:Y:S01]  /*02a0*/  LDG.E.U8 R6, desc[UR4][R6.64] ;  /* 0x0000000406067981 */ /* 0x000ea2000c1e1100 */
[CC--:B------:R-:W-:Y:S02]  /*02b0*/  IADD3.X R15, PT, PT, R3.reuse, R17.reuse, R11, P2, !PT ;  /* 0x00000011030f7210 */ /* 0x0c0fe400017fe40b */
[C---:B------:R-:W-:Y:S02]  /*02c0*/  IADD3.X R13, PT, PT, R3.reuse, R17, R13, P4, !PT ;  /* 0x00000011030d7210 */ /* 0x040fe400027fe40d */
[C-C-:B------:R-:W-:Y:S01]  /*02d0*/  IADD3.X R5, PT, PT, R3.reuse, UR11, R0.reuse, P3, P0 ;  /* 0x0000000b03057c10 */ /* 0x140fe20009fe0400 */
[----:B------:R-:W3:Y:S01]  /*02e0*/  LDG.E.U8 R14, desc[UR4][R14.64] ;  /* 0x000000040e0e7981 */ /* 0x000ee2000c1e1100 */
[----:B------:R-:W-:-:S03]  /*02f0*/  IADD3.X R17, PT, PT, R3, UR9, R0, P5, P1 ;  /* 0x0000000903117c10 */ /* 0x000fc6000afe2400 */
[----:B------:R-:W3:Y:S04]  /*0300*/  LDG.E.U8 R13, desc[UR4][R12.64+0x1] ;  /* 0x000001040c0d7981 */ /* 0x000ee8000c1e1100 */
[----:B------:R-:W3:Y:S04]  /*0310*/  LDG.E.U8 R16, desc[UR4][R16.64+0x2] ;  /* 0x0000020410107981 */ /* 0x000ee8000c1e1100 */
[----:B------:R-:W2:Y:S01]  /*0320*/  LDG.E.U8 R5, desc[UR4][R4.64+0x1] ;  /* 0x0000010404057981 */ /* 0x000ea2000c1e1100 */
[----:B------:R-:W0:Y:S01]  /*0330*/  LDC.64 R10, c[0x0][0x380] ;  /* 0x0000e000ff0a7b82 */ /* 0x000e220000000a00 */
[----:B---3--:R-:W-:-:S02]  /*0340*/  IADD3 R0, PT, PT, R16, R14, R13 ;  /* 0x0000000e10007210 */ /* 0x008fc40007ffe00d */
[----:B--2---:R-:W-:-:S05]  /*0350*/  IADD3 R3, PT, PT, R8, R6, R5 ;  /* 0x0000000608037210 */ /* 0x004fca0007ffe005 */
[----:B------:R-:W-:-:S04]  /*0360*/  IMAD.IADD R0, R0, 0x1, -R3 ;  /* 0x0000000100007824 */ /* 0x000fc800078e0a03 */
[----:B------:R-:W1:Y:S02]  /*0370*/  I2F.F64 R2, R0 ;  /* 0x0000000000027312 */ /* 0x000e640000201c00 */
[----:B-1----:R-:W-:-:S10]  /*0380*/  DMUL R2, R2, 0.5 ;  /* 0x3fe0000002027828 */ /* 0x002fd40000000000 */
[----:B------:R-:W0:Y:S02]  /*0390*/  F2I.U32.F64.TRUNC R3, R2 ;  /* 0x0000000200037311 */ /* 0x000e24000030d000 */
[----:B0-----:R-:W-:Y:S01]  /*03a0*/  STG.E.U8 desc[UR4][R10.64], R3 ;  /* 0x000000030a007986 */ /* 0x001fe2000c101104 */
[----:B------:R-:W-:Y:S05]  /*03b0*/  EXIT ;  /* 0x000000000000794d */ /* 0x000fea0003800000 */
.L_x_7:
        /* <DEDUP_REMOVED lines=12> */
.L_x_29:


//--------------------- .text._Z18cuda_kernel_advectPhS_6float3mm --------------------------
	.section	.text._Z18cuda_kernel_advectPhS_6float3mm,"ax",@progbits
	.align	128
        .global         _Z18cuda_kernel_advectPhS_6float3mm
        .type           _Z18cuda_kernel_advectPhS_6float3mm,@function
        .size           _Z18cuda_kernel_advectPhS_6float3mm,(.L_x_27 - _Z18cuda_kernel_advectPhS_6float3mm)
        .other          _Z18cuda_kernel_advectPhS_6float3mm,@"STO_CUDA_ENTRY STV_DEFAULT"
_Z18cuda_kernel_advectPhS_6float3mm:
.text._Z18cuda_kernel_advectPhS_6float3mm:
[----:B------:R-:W-:Y:S01]  /*0000*/  LDC R1, c[0x0][0x37c] ;  /* 0x0000df00ff017b82 */ /* 0x000fe20000000800 */
[----:B------:R-:W0:Y:S07]  /*0010*/  S2R R3, SR_TID.X ;  /* 0x0000000000037919 */ /* 0x000e2e0000002100 */
[----:B------:R-:W0:Y:S01]  /*0020*/  S2UR UR4, SR_CTAID.X ;  /* 0x00000000000479c3 */ /* 0x000e220000002500 */
[----:B------:R-:W1:Y:S01]  /*0030*/  LDCU UR6, c[0x0][0x3a0] ;  /* 0x00007400ff0677ac */ /* 0x000e620008000800 */
[----:B------:R-:W2:Y:S01]  /*0040*/  S2R R5, SR_TID.Y ;  /* 0x0000000000057919 */ /* 0x000ea20000002200 */
[----:B------:R-:W3:Y:S05]  /*0050*/  LDCU.64 UR8, c[0x0][0x388] ;  /* 0x00007100ff0877ac */ /* 0x000eea0008000a00 */
[----:B------:R-:W0:Y:S08]  /*0060*/  LDC R0, c[0x0][0x360] ;  /* 0x0000d800ff007b82 */ /* 0x000e300000000800 */
[----:B------:R-:W2:Y:S08]  /*0070*/  S2UR UR5, SR_CTAID.Y ;  /* 0x00000000000579c3 */ /* 0x000eb00000002600 */
[----:B------:R-:W2:Y:S01]  /*0080*/  LDC R2, c[0x0][0x364] ;  /* 0x0000d900ff027b82 */ /* 0x000ea20000000800 */
[----:B0-----:R-:W-:-:S07]  /*0090*/  IMAD R0, R0, UR4, R3 ;  /* 0x0000000400007c24 */ /* 0x001fce000f8e0203 */
[----:B------:R-:W0:Y:S01]  /*00a0*/  LDC R15, c[0x0][0x390] ;  /* 0x0000e400ff0f7b82 */ /* 0x000e220000000800 */
[----:B------:R-:W-:Y:S02]  /*00b0*/  IMAD.SHL.U32 R4, R0, 0x4, RZ ;  /* 0x0000000400047824 */ /* 0x000fe400078e00ff */
[----:B--2---:R-:W-:Y:S01]  /*00c0*/  IMAD R3, R2, UR5, R5 ;  /* 0x0000000502037c24 */ /* 0x004fe2000f8e0205 */
[----:B------:R-:W2:Y:S03]  /*00d0*/  LDCU.64 UR4, c[0x0][0x358] ;  /* 0x00006b00ff0477ac */ /* 0x000ea60008000a00 */
[----:B-1----:R-:W-:-:S05]  /*00e0*/  IMAD R4, R3, UR6, R4 ;  /* 0x0000000603047c24 */ /* 0x002fca000f8e0204 */
[----:B------:R-:W-:Y:S02]  /*00f0*/  SHF.R.S32.HI R11, RZ, 0x1f, R4 ;  /* 0x0000001fff0b7819 */ /* 0x000fe40000011404 */
[----:B---3--:R-:W-:-:S04]  /*0100*/  IADD3 R6, P0, PT, R4, UR8, RZ ;  /* 0x0000000804067c10 */ /* 0x008fc8000ff1e0ff */
[----:B------:R-:W-:-:S05]  /*0110*/  IADD3.X R7, PT, PT, R11, UR9, RZ, P0, !PT ;  /* 0x000000090b077c10 */ /* 0x000fca00087fe4ff */
[----:B--2---:R-:W2:Y:S04]  /*0120*/  LDG.E.U8 R5, desc[UR4][R6.64] ;  /* 0x0000000406057981 */ /* 0x004ea8000c1e1100 */
[----:B------:R-:W3:Y:S04]  /*0130*/  LDG.E.U8 R8, desc[UR4][R6.64+0x1] ;  /* 0x0000010406087981 */ /* 0x000ee8000c1e1100 */
[----:B------:R-:W4:Y:S01]  /*0140*/  LDG.E.U8 R9, desc[UR4][R6.64+0x2] ;  /* 0x0000020406097981 */ /* 0x000f22000c1e1100 */
[----:B0-----:R-:W0:Y:S01]  /*0150*/  MUFU.RCP R10, R15 ;  /* 0x0000000f000a7308 */ /* 0x001e220000001000 */
[----:B------:R-:W-:Y:S01]  /*0160*/  I2FP.F32.S32 R2, R0 ;  /* 0x0000000000027245 */ /* 0x000fe20000201400 */
[----:B------:R-:W-:Y:S01]  /*0170*/  BSSY.RECONVERGENT B0, `(.L_x_8) ;  /* 0x0000014000007945 */ /* 0x000fe20003800200 */
[----:B------:R-:W-:Y:S01]  /*0180*/  I2FP.F32.U32 R0, R3 ;  /* 0x0000000300007245 */ /* 0x000fe20000201000 */
[----:B0-----:R-:W-:-:S04]  /*0190*/  FFMA R13, R10, -R15, 1 ;  /* 0x3f8000000a0d7423 */ /* 0x001fc8000000080f */
[----:B------:R-:W-:Y:S01]  /*01a0*/  FFMA R13, R10, R13, R10 ;  /* 0x0000000d0a0d7223 */ /* 0x000fe2000000000a */
[----:B--2---:R-:W-:Y:S02]  /*01b0*/  I2FP.F32.U32 R5, R5 ;  /* 0x0000000500057245 */ /* 0x004fe40000201000 */
[----:B---3--:R-:W-:-:S03]  /*01c0*/  I2FP.F32.U32 R3, R8 ;  /* 0x0000000800037245 */ /* 0x008fc60000201000 */
[----:B------:R-:W-:Y:S01]  /*01d0*/  FADD R2, R2, -R5 ;  /* 0x8000000502027221 */ /* 0x000fe20000000000 */
[----:B----4-:R-:W-:-:S03]  /*01e0*/  I2FP.F32.U32 R6, R9 ;  /* 0x0000000900067245 */ /* 0x010fc60000201000 */
[----:B------:R-:W0:Y:S01]  /*01f0*/  FCHK P0, R2, R15 ;  /* 0x0000000f02007302 */ /* 0x000e220000000000 */
[----:B------:R-:W-:Y:S01]  /*0200*/  FFMA R5, R2, R13, RZ ;  /* 0x0000000d02057223 */ /* 0x000fe200000000ff */
[----:B------:R-:W-:Y:S01]  /*0210*/  FADD R0, R0, -R3 ;  /* 0x8000000300007221 */ /* 0x000fe20000000000 */
[----:B------:R-:W-:Y:S02]  /*0220*/  FADD R6, RZ, -R6 ;  /* 0x80000006ff067221 */ /* 0x000fe40000000000 */
[----:B------:R-:W-:-:S04]  /*0230*/  FFMA R8, R5, -R15, R2 ;  /* 0x8000000f05087223 */ /* 0x000fc80000000002 */
[----:B------:R-:W-:Y:S01]  /*0240*/  FFMA R5, R13, R8, R5 ;  /* 0x000000080d057223 */ /* 0x000fe20000000005 */
[----:B0-----:R-:W-:Y:S06]  /*0250*/  @!P0 BRA `(.L_x_9) ;  /* 0x0000000000148947 */ /* 0x001fec0003800000 */
[----:B------:R-:W0:Y:S01]  /*0260*/  LDCU UR6, c[0x0][0x390] ;  /* 0x00007200ff0677ac */ /* 0x000e220008000800 */
[----:B------:R-:W-:Y:S01]  /*0270*/  MOV R8, 0x2a0 ;  /* 0x000002a000087802 */ /* 0x000fe20000000f00 */
[----:B0-----:R-:W-:-:S07]  /*0280*/  IMAD.U32 R3, RZ, RZ, UR6 ;  /* 0x00000006ff037e24 */ /* 0x001fce000f8e00ff */
[----:B------:R-:W-:Y:S05]  /*0290*/  CALL.REL.NOINC `($__internal_1_$__cuda_sm3x_div_rn_noftz_f32_slowpath) ;  /* 0x0000000000c47944 */ /* 0x000fea0003c00000 */
[----:B------:R-:W-:-:S07]  /*02a0*/  IMAD.MOV.U32 R5, RZ, RZ, R2 ;  /* 0x000000ffff057224 */ /* 0x000fce00078e0002 */
.L_x_9:
[----:B------:R-:W-:Y:S05]  /*02b0*/  BSYNC.RECONVERGENT B0 ;  /* 0x0000000000007941 */ /* 0x000fea0003800200 */
.L_x_8:
[----:B------:R-:W0:Y:S01]  /*02c0*/  LDC R9, c[0x0][0x394] ;  /* 0x0000e500ff097b82 */ /* 0x000e220000000800 */
[----:B------:R-:W-:Y:S01]  /*02d0*/  BSSY.RECONVERGENT B0, `(.L_x_10) ;  /* 0x000000f000007945 */ /* 0x000fe20003800200 */
[----:B0-----:R-:W0:Y:S08]  /*02e0*/  MUFU.RCP R2, R9 ;  /* 0x0000000900027308 */ /* 0x001e300000001000 */
[----:B------:R-:W1:Y:S01]  /*02f0*/  FCHK P0, R0, R9 ;  /* 0x0000000900007302 */ /* 0x000e620000000000 */
[----:B0-----:R-:W-:-:S04]  /*0300*/  FFMA R3, R2, -R9, 1 ;  /* 0x3f80000002037423 */ /* 0x001fc80000000809 */
[----:B------:R-:W-:-:S04]  /*0310*/  FFMA R3, R2, R3, R2 ;  /* 0x0000000302037223 */ /* 0x000fc80000000002 */
[----:B------:R-:W-:-:S04]  /*0320*/  FFMA R7, R0, R3, RZ ;  /* 0x0000000300077223 */ /* 0x000fc800000000ff */
[----:B------:R-:W-:-:S04]  /*0330*/  FFMA R2, R7, -R9, R0 ;  /* 0x8000000907027223 */ /* 0x000fc80000000000 */
[----:B------:R-:W-:Y:S01]  /*0340*/  FFMA R7, R3, R2, R7 ;  /* 0x0000000203077223 */ /* 0x000fe20000000007 */
[----:B-1----:R-:W-:Y:S06]  /*0350*/  @!P0 BRA `(.L_x_11) ;  /* 0x0000000000188947 */ /* 0x002fec0003800000 */
[----:B------:R-:W0:Y:S01]  /*0360*/  LDCU UR6, c[0x0][0x394] ;  /* 0x00007280ff0677ac */ /* 0x000e220008000800 */
[----:B------:R-:W-:Y:S01]  /*0370*/  IMAD.MOV.U32 R2, RZ, RZ, R0 ;  /* 0x000000ffff027224 */ /* 0x000fe200078e0000 */
[----:B------:R-:W-:Y:S01]  /*0380*/  MOV R8, 0x3b0 ;  /* 0x000003b000087802 */ /* 0x000fe20000000f00 */
[----:B0-----:R-:W-:-:S07]  /*0390*/  IMAD.U32 R3, RZ, RZ, UR6 ;  /* 0x00000006ff037e24 */ /* 0x001fce000f8e00ff */
[----:B------:R-:W-:Y:S05]  /*03a0*/  CALL.REL.NOINC `($__internal_1_$__cuda_sm3x_div_rn_noftz_f32_slowpath) ;  /* 0x0000000000807944 */ /* 0x000fea0003c00000 */
[----:B------:R-:W-:-:S07]  /*03b0*/  IMAD.MOV.U32 R7, RZ, RZ, R2 ;  /* 0x000000ffff077224 */ /* 0x000fce00078e0002 */
.L_x_11:
[----:B------:R-:W-:Y:S05]  /*03c0*/  BSYNC.RECONVERGENT B0 ;  /* 0x0000000000007941 */ /* 0x000fea0003800200 */
.L_x_10:
[----:B------:R-:W0:Y:S01]  /*03d0*/  LDC R9, c[0x0][0x398] ;  /* 0x0000e600ff097b82 */ /* 0x000e220000000800 */
[----:B------:R-:W-:Y:S01]  /*03e0*/  FADD R0, R6, 0.5 ;  /* 0x3f00000006007421 */ /* 0x000fe20000000000 */
        /* <DEDUP_REMOVED lines=15> */
.L_x_13:
[----:B------:R-:W-:Y:S05]  /*04e0*/  BSYNC.RECONVERGENT B0 ;  /* 0x0000000000007941 */ /* 0x000fea0003800200 */
.L_x_12:
[----:B------:R-:W0:Y:S01]  /*04f0*/  LDCU.64 UR6, c[0x0][0x380] ;  /* 0x00007000ff0677ac */ /* 0x000e220008000a00 */
[----:B------:R-:W1:Y:S01]  /*0500*/  F2I.U32.TRUNC.NTZ R5, R5 ;  /* 0x0000000500057305 */ /* 0x000e62000020f000 */
[----:B------:R-:W-:-:S07]  /*0510*/  IMAD.MOV.U32 R0, RZ, RZ, 0xff ;  /* 0x000000ffff007424 */ /* 0x000fce00078e00ff */
[----:B------:R-:W2:Y:S08]  /*0520*/  F2I.U32.TRUNC.NTZ R7, R7 ;  /* 0x0000000700077305 */ /* 0x000eb0000020f000 */
[----:B------:R-:W3:Y:S01]  /*0530*/  F2I.U32.TRUNC.NTZ R9, R6 ;  /* 0x0000000600097305 */ /* 0x000ee2000020f000 */
[----:B0-----:R-:W-:-:S04]  /*0540*/  IADD3 R2, P0, PT, R4, UR6, RZ ;  /* 0x0000000604027c10 */ /* 0x001fc8000ff1e0ff */
[----:B------:R-:W-:-:S05]  /*0550*/  IADD3.X R3, PT, PT, R11, UR7, RZ, P0, !PT ;  /* 0x000000070b037c10 */ /* 0x000fca00087fe4ff */
[----:B-1----:R-:W-:Y:S04]  /*0560*/  STG.E.U8 desc[UR4][R2.64], R5 ;  /* 0x0000000502007986 */ /* 0x002fe8000c101104 */
[----:B--2---:R-:W-:Y:S04]  /*0570*/  STG.E.U8 desc[UR4][R2.64+0x1], R7 ;  /* 0x0000010702007986 */ /* 0x004fe8000c101104 */
[----:B---3--:R-:W-:Y:S04]  /*0580*/  STG.E.U8 desc[UR4][R2.64+0x2], R9 ;  /* 0x0000020902007986 */ /* 0x008fe8000c101104 */
[----:B------:R-:W-:Y:S01]  /*0590*/  STG.E.U8 desc[UR4][R2.64+0x3], R0 ;  /* 0x0000030002007986 */ /* 0x000fe2000c101104 */
[----:B------:R-:W-:Y:S05]  /*05a0*/  EXIT ;  /* 0x000000000000794d */ /* 0x000fea0003800000 */
        .weak           $__internal_1_$__cuda_sm3x_div_rn_noftz_f32_slowpath
        .type           $__internal_1_$__cuda_sm3x_div_rn_noftz_f32_slowpath,@function
        .size           $__internal_1_$__cuda_sm3x_div_rn_noftz_f32_slowpath,(.L_x_27 - $__internal_1_$__cuda_sm3x_div_rn_noftz_f32_slowpath)
$__internal_1_$__cuda_sm3x_div_rn_noftz_f32_slowpath:
[----:B------:R-:W-:Y:S01]  /*05b0*/  SHF.R.U32.HI R10, RZ, 0x17, R3 ;  /* 0x00000017ff0a7819 */ /* 0x000fe20000011603 */
[----:B------:R-:W-:Y:S01]  /*05c0*/  BSSY.RECONVERGENT B1, `(.L_x_14) ;  /* 0x0000062000017945 */ /* 0x000fe20003800200 */
[----:B------:R-:W-:Y:S02]  /*05d0*/  SHF.R.U32.HI R9, RZ, 0x17, R2 ;  /* 0x00000017ff097819 */ /* 0x000fe40000011602 */
[----:B------:R-:W-:Y:S02]  /*05e0*/  LOP3.LUT R10, R10, 0xff, RZ, 0xc0, !PT ;  /* 0x000000ff0a0a7812 */ /* 0x000fe400078ec0ff */
[----:B------:R-:W-:-:S03]  /*05f0*/  LOP3.LUT R14, R9, 0xff, RZ, 0xc0, !PT ;  /* 0x000000ff090e7812 */ /* 0x000fc600078ec0ff */
[----:B------:R-:W-:Y:S02]  /*0600*/  VIADD R13, R10, 0xffffffff ;  /* 0xffffffff0a0d7836 */ /* 0x000fe40000000000 */
[----:B------:R-:W-:-:S03]  /*0610*/  VIADD R12, R14, 0xffffffff ;  /* 0xffffffff0e0c7836 */ /* 0x000fc60000000000 */
[----:B------:R-:W-:-:S04]  /*0620*/  ISETP.GT.U32.AND P0, PT, R13, 0xfd, PT ;  /* 0x000000fd0d00780c */ /* 0x000fc80003f04070 */
[----:B------:R-:W-:-:S13]  /*0630*/  ISETP.GT.U32.OR P0, PT, R12, 0xfd, P0 ;  /* 0x000000fd0c00780c */ /* 0x000fda0000704470 */
[----:B------:R-:W-:Y:S01]  /*0640*/  @!P0 IMAD.MOV.U32 R9, RZ, RZ, RZ ;  /* 0x000000ffff098224 */ /* 0x000fe200078e00ff */
[----:B------:R-:W-:Y:S06]  /*0650*/  @!P0 BRA `(.L_x_15) ;  /* 0x00000000005c8947 */ /* 0x000fec0003800000 */
[----:B------:R-:W-:Y:S02]  /*0660*/  FSETP.GTU.FTZ.AND P0, PT, |R2|, +INF , PT ;  /* 0x7f8000000200780b */ /* 0x000fe40003f1c200 */
[----:B------:R-:W-:-:S04]  /*0670*/  FSETP.GTU.FTZ.AND P1, PT, |R3|, +INF , PT ;  /* 0x7f8000000300780b */ /* 0x000fc80003f3c200 */
[----:B------:R-:W-:-:S13]  /*0680*/  PLOP3.LUT P0, PT, P0, P1, PT, 0xf8, 0x8f ;  /* 0x00000000008f781c */ /* 0x000fda0000703f70 */
[----:B------:R-:W-:Y:S05]  /*0690*/  @P0 BRA `(.L_x_16) ;  /* 0x00000004004c0947 */ /* 0x000fea0003800000 */
[----:B------:R-:W-:-:S13]  /*06a0*/  LOP3.LUT P0, RZ, R3, 0x7fffffff, R2, 0xc8, !PT ;  /* 0x7fffffff03ff7812 */ /* 0x000fda000780c802 */
[----:B------:R-:W-:Y:S05]  /*06b0*/  @!P0 BRA `(.L_x_17) ;  /* 0x00000004003c8947 */ /* 0x000fea0003800000 */
[C---:B------:R-:W-:Y:S02]  /*06c0*/  FSETP.NEU.FTZ.AND P2, PT, |R2|.reuse, +INF , PT ;  /* 0x7f8000000200780b */ /* 0x040fe40003f5d200 */
[----:B------:R-:W-:Y:S02]  /*06d0*/  FSETP.NEU.FTZ.AND P1, PT, |R3|, +INF , PT ;  /* 0x7f8000000300780b */ /* 0x000fe40003f3d200 */
[----:B------:R-:W-:-:S11]  /*06e0*/  FSETP.NEU.FTZ.AND P0, PT, |R2|, +INF , PT ;  /* 0x7f8000000200780b */ /* 0x000fd60003f1d200 */
[----:B------:R-:W-:Y:S05]  /*06f0*/  @!P1 BRA !P2, `(.L_x_17) ;  /* 0x00000004002c9947 */ /* 0x000fea0005000000 */
[----:B------:R-:W-:-:S04]  /*0700*/  LOP3.LUT P2, RZ, R2, 0x7fffffff, RZ, 0xc0, !PT ;  /* 0x7fffffff02ff7812 */ /* 0x000fc8000784c0ff */
[----:B------:R-:W-:-:S13]  /*0710*/  PLOP3.LUT P1, PT, P1, P2, PT, 0x2f, 0xf2 ;  /* 0x0000000000f2781c */ /* 0x000fda0000f24577 */
[----:B------:R-:W-:Y:S05]  /*0720*/  @P1 BRA `(.L_x_18) ;  /* 0x0000000400181947 */ /* 0x000fea0003800000 */
[----:B------:R-:W-:-:S04]  /*0730*/  LOP3.LUT P1, RZ, R3, 0x7fffffff, RZ, 0xc0, !PT ;  /* 0x7fffffff03ff7812 */ /* 0x000fc8000782c0ff */
[----:B------:R-:W-:-:S13]  /*0740*/  PLOP3.LUT P0, PT, P0, P1, PT, 0x2f, 0xf2 ;  /* 0x0000000000f2781c */ /* 0x000fda0000702577 */
[----:B------:R-:W-:Y:S05]  /*0750*/  @P0 BRA `(.L_x_19) ;  /* 0x0000000400000947 */ /* 0x000fea0003800000 */
[----:B------:R-:W-:Y:S02]  /*0760*/  ISETP.GE.AND P0, PT, R12, RZ, PT ;  /* 0x000000ff0c00720c */ /* 0x000fe40003f06270 */
[----:B------:R-:W-:-:S11]  /*0770*/  ISETP.GE.AND P1, PT, R13, RZ, PT ;  /* 0x000000ff0d00720c */ /* 0x000fd60003f26270 */
[----:B------:R-:W-:Y:S01]  /*0780*/  @P0 MOV R9, RZ ;  /* 0x000000ff00090202 */ /* 0x000fe20000000f00 */
[----:B------:R-:W-:Y:S02]  /*0790*/  @!P0 IMAD.MOV.U32 R9, RZ, RZ, -0x40 ;  /* 0xffffffc0ff098424 */ /* 0x000fe400078e00ff */
[----:B------:R-:W-:Y:S01]  /*07a0*/  @!P0 FFMA R2, R2, 1.84467440737095516160e+19, RZ ;  /* 0x5f80000002028823 */ /* 0x000fe200000000ff */
[----:B------:R-:W-:Y:S01]  /*07b0*/  @!P1 FFMA R3, R3, 1.84467440737095516160e+19, RZ ;  /* 0x5f80000003039823 */ /* 0x000fe200000000ff */
[----:B------:R-:W-:-:S07]  /*07c0*/  @!P1 VIADD R9, R9, 0x40 ;  /* 0x0000004009099836 */ /* 0x000fce0000000000 */
.L_x_15:
[----:B------:R-:W-:Y:S01]  /*07d0*/  LEA R12, R10, 0xc0800000, 0x17 ;  /* 0xc08000000a0c7811 */ /* 0x000fe200078eb8ff */
[----:B------:R-:W-:Y:S04]  /*07e0*/  BSSY.RECONVERGENT B2, `(.L_x_20) ;  /* 0x0000036000027945 */ /* 0x000fe80003800200 */
[----:B------:R-:W-:Y:S02]  /*07f0*/  IMAD.IADD R12, R3, 0x1, -R12 ;  /* 0x00000001030c7824 */ /* 0x000fe400078e0a0c */
[----:B------:R-:W-:Y:S02]  /*0800*/  VIADD R3, R14, 0xffffff81 ;  /* 0xffffff810e037836 */ /* 0x000fe40000000000 */
[----:B------:R-:W0:Y:S01]  /*0810*/  MUFU.RCP R13, R12 ;  /* 0x0000000c000d7308 */ /* 0x000e220000001000 */
[----:B------:R-:W-:Y:S01]  /*0820*/  FADD.FTZ R15, -R12, -RZ ;  /* 0x800000ff0c0f7221 */ /* 0x000fe20000010100 */
[C---:B------:R-:W-:Y:S01]  /*0830*/  IMAD R2, R3.reuse, -0x800000, R2 ;  /* 0xff80000003027824 */ /* 0x040fe200078e0202 */
[----:B------:R-:W-:-:S05]  /*0840*/  IADD3 R10, PT, PT, R3, 0x7f, -R10 ;  /* 0x0000007f030a7810 */ /* 0x000fca0007ffe80a */
[----:B------:R-:W-:Y:S02]  /*0850*/  IMAD.IADD R10, R10, 0x1, R9 ;  /* 0x000000010a0a7824 */ /* 0x000fe400078e0209 */
[----:B0-----:R-:W-:-:S04]  /*0860*/  FFMA R14, R13, R15, 1 ;  /* 0x3f8000000d0e7423 */ /* 0x001fc8000000000f */
[----:B------:R-:W-:-:S04]  /*0870*/  FFMA R16, R13, R14, R13 ;  /* 0x0000000e0d107223 */ /* 0x000fc8000000000d */
[----:B------:R-:W-:-:S04]  /*0880*/  FFMA R13, R2, R16, RZ ;  /* 0x00000010020d7223 */ /* 0x000fc800000000ff */
[----:B------:R-:W-:-:S04]  /*0890*/  FFMA R14, R15, R13, R2 ;  /* 0x0000000d0f0e7223 */ /* 0x000fc80000000002 */
[----:B------:R-:W-:-:S04]  /*08a0*/  FFMA R13, R16, R14, R13 ;  /* 0x0000000e100d7223 */ /* 0x000fc8000000000d */
[----:B------:R-:W-:-:S04]  /*08b0*/  FFMA R14, R15, R13, R2 ;  /* 0x0000000d0f0e7223 */ /* 0x000fc80000000002 */
[----:B------:R-:W-:-:S05]  /*08c0*/  FFMA R2, R16, R14, R13 ;  /* 0x0000000e10027223 */ /* 0x000fca000000000d */
[----:B------:R-:W-:-:S04]  /*08d0*/  SHF.R.U32.HI R3, RZ, 0x17, R2 ;  /* 0x00000017ff037819 */ /* 0x000fc80000011602 */
[----:B------:R-:W-:-:S05]  /*08e0*/  LOP3.LUT R3, R3, 0xff, RZ, 0xc0, !PT ;  /* 0x000000ff03037812 */ /* 0x000fca00078ec0ff */
[----:B------:R-:W-:-:S05]  /*08f0*/  IMAD.IADD R15, R3, 0x1, R10 ;  /* 0x00000001030f7824 */ /* 0x000fca00078e020a */
[----:B------:R-:W-:-:S04]  /*0900*/  IADD3 R3, PT, PT, R15, -0x1, RZ ;  /* 0xffffffff0f037810 */ /* 0x000fc80007ffe0ff */
[----:B------:R-:W-:-:S13]  /*0910*/  ISETP.GE.U32.AND P0, PT, R3, 0xfe, PT ;  /* 0x000000fe0300780c */ /* 0x000fda0003f06070 */
[----:B------:R-:W-:Y:S05]  /*0920*/  @!P0 BRA `(.L_x_21) ;  /* 0x0000000000808947 */ /* 0x000fea0003800000 */
[----:B------:R-:W-:-:S13]  /*0930*/  ISETP.GT.AND P0, PT, R15, 0xfe, PT ;  /* 0x000000fe0f00780c */ /* 0x000fda0003f04270 */
[----:B------:R-:W-:Y:S05]  /*0940*/  @P0 BRA `(.L_x_22) ;  /* 0x00000000006c0947 */ /* 0x000fea0003800000 */
[----:B------:R-:W-:-:S13]  /*0950*/  ISETP.GE.AND P0, PT, R15, 0x1, PT ;  /* 0x000000010f00780c */ /* 0x000fda0003f06270 */
[----:B------:R-:W-:Y:S05]  /*0960*/  @P0 BRA `(.L_x_23) ;  /* 0x0000000000740947 */ /* 0x000fea0003800000 */
[----:B------:R-:W-:Y:S02]  /*0970*/  ISETP.GE.AND P0, PT, R15, -0x18, PT ;  /* 0xffffffe80f00780c */ /* 0x000fe40003f06270 */
[----:B------:R-:W-:-:S11]  /*0980*/  LOP3.LUT R2, R2, 0x80000000, RZ, 0xc0, !PT ;  /* 0x8000000002027812 */ /* 0x000fd600078ec0ff */
[----:B------:R-:W-:Y:S05]  /*0990*/  @!P0 BRA `(.L_x_23) ;  /* 0x0000000000688947 */ /* 0x000fea0003800000 */
[CCC-:B------:R-:W-:Y:S01]  /*09a0*/  FFMA.RZ R3, R16.reuse, R14.reuse, R13.reuse ;  /* 0x0000000e10037223 */ /* 0x1c0fe2000000c00d */
[C---:B------:R-:W-:Y:S02]  /*09b0*/  VIADD R12, R15.reuse, 0x20 ;  /* 0x000000200f0c7836 */ /* 0x040fe40000000000 */
[CCC-:B------:R-:W-:Y:S01]  /*09c0*/  FFMA.RM R10, R16.reuse, R14.reuse, R13.reuse ;  /* 0x0000000e100a7223 */ /* 0x1c0fe2000000400d */
[----:B------:R-:W-:Y:S02]  /*09d0*/  ISETP.NE.AND P2, PT, R15, RZ, PT ;  /* 0x000000ff0f00720c */ /* 0x000fe40003f45270 */
[----:B------:R-:W-:Y:S01]  /*09e0*/  LOP3.LUT R9, R3, 0x7fffff, RZ, 0xc0, !PT ;  /* 0x007fffff03097812 */ /* 0x000fe200078ec0ff */
[----:B------:R-:W-:Y:S01]  /*09f0*/  FFMA.RP R3, R16, R14, R13 ;  /* 0x0000000e10037223 */ /* 0x000fe2000000800d */
[----:B------:R-:W-:Y:S01]  /*0a00*/  IMAD.MOV R13, RZ, RZ, -R15 ;  /* 0x000000ffff0d7224 */ /* 0x000fe200078e0a0f */
[----:B------:R-:W-:Y:S02]  /*0a10*/  ISETP.NE.AND P1, PT, R15, RZ, PT ;  /* 0x000000ff0f00720c */ /* 0x000fe40003f25270 */
[----:B------:R-:W-:-:S02]  /*0a20*/  LOP3.LUT R9, R9, 0x800000, RZ, 0xfc, !PT ;  /* 0x0080000009097812 */ /* 0x000fc400078efcff */
[----:B------:R-:W-:Y:S02]  /*0a30*/  FSETP.NEU.FTZ.AND P0, PT, R3, R10, PT ;  /* 0x0000000a0300720b */ /* 0x000fe40003f1d000 */
[----:B------:R-:W-:Y:S02]  /*0a40*/  SHF.L.U32 R12, R9, R12, RZ ;  /* 0x0000000c090c7219 */ /* 0x000fe400000006ff */
[----:B------:R-:W-:Y:S02]  /*0a50*/  SEL R10, R13, RZ, P2 ;  /* 0x000000ff0d0a7207 */ /* 0x000fe40001000000 */
[----:B------:R-:W-:Y:S02]  /*0a60*/  ISETP.NE.AND P1, PT, R12, RZ, P1 ;  /* 0x000000ff0c00720c */ /* 0x000fe40000f25270 */
[----:B------:R-:W-:Y:S02]  /*0a70*/  SHF.R.U32.HI R10, RZ, R10, R9 ;  /* 0x0000000aff0a7219 */ /* 0x000fe40000011609 */
[----:B------:R-:W-:-:S02]  /*0a80*/  PLOP3.LUT P0, PT, P0, P1, PT, 0xf8, 0x8f ;  /* 0x00000000008f781c */ /* 0x000fc40000703f70 */
[----:B------:R-:W-:Y:S02]  /*0a90*/  SHF.R.U32.HI R12, RZ, 0x1, R10 ;  /* 0x00000001ff0c7819 */ /* 0x000fe4000001160a */
[----:B------:R-:W-:-:S04]  /*0aa0*/  SEL R3, RZ, 0x1, !P0 ;  /* 0x00000001ff037807 */ /* 0x000fc80004000000 */
[----:B------:R-:W-:-:S04]  /*0ab0*/  LOP3.LUT R3, R3, 0x1, R12, 0xf8, !PT ;  /* 0x0000000103037812 */ /* 0x000fc800078ef80c */
[----:B------:R-:W-:-:S05]  /*0ac0*/  LOP3.LUT R3, R3, R10, RZ, 0xc0, !PT ;  /* 0x0000000a03037212 */ /* 0x000fca00078ec0ff */
[----:B------:R-:W-:-:S05]  /*0ad0*/  IMAD.IADD R3, R12, 0x1, R3 ;  /* 0x000000010c037824 */ /* 0x000fca00078e0203 */
[----:B------:R-:W-:Y:S01]  /*0ae0*/  LOP3.LUT R2, R3, R2, RZ, 0xfc, !PT ;  /* 0x0000000203027212 */ /* 0x000fe200078efcff */
[----:B------:R-:W-:Y:S06]  /*0af0*/  BRA `(.L_x_23) ;  /* 0x0000000000107947 */ /* 0x000fec0003800000 */
.L_x_22:
[----:B------:R-:W-:-:S04]  /*0b00*/  LOP3.LUT R2, R2, 0x80000000, RZ, 0xc0, !PT ;  /* 0x8000000002027812 */ /* 0x000fc800078ec0ff */
[----:B------:R-:W-:Y:S01]  /*0b10*/  LOP3.LUT R2, R2, 0x7f800000, RZ, 0xfc, !PT ;  /* 0x7f80000002027812 */ /* 0x000fe200078efcff */
[----:B------:R-:W-:Y:S06]  /*0b20*/  BRA `(.L_x_23) ;  /* 0x0000000000047947 */ /* 0x000fec0003800000 */
.L_x_21:
[----:B------:R-:W-:-:S07]  /*0b30*/  IMAD R2, R10, 0x800000, R2 ;  /* 0x008000000a027824 */ /* 0x000fce00078e0202 */
.L_x_23:
[----:B------:R-:W-:Y:S05]  /*0b40*/  BSYNC.RECONVERGENT B2 ;  /* 0x0000000000027941 */ /* 0x000fea0003800200 */
.L_x_20:
[----:B------:R-:W-:Y:S05]  /*0b50*/  BRA `(.L_x_24) ;  /* 0x0000000000207947 */ /* 0x000fea0003800000 */
.L_x_19:
[----:B------:R-:W-:-:S04]  /*0b60*/  LOP3.LUT R2, R3, 0x80000000, R2, 0x48, !PT ;  /* 0x8000000003027812 */ /* 0x000fc800078e4802 */
[----:B------:R-:W-:Y:S01]  /*0b70*/  LOP3.LUT R2, R2, 0x7f800000, RZ, 0xfc, !PT ;  /* 0x7f80000002027812 */ /* 0x000fe200078efcff */
[----:B------:R-:W-:Y:S06]  /*0b80*/  BRA `(.L_x_24) ;  /* 0x0000000000147947 */ /* 0x000fec0003800000 */
.L_x_18:
[----:B------:R-:W-:Y:S01]  /*0b90*/  LOP3.LUT R2, R3, 0x80000000, R2, 0x48, !PT ;  /* 0x8000000003027812 */ /* 0x000fe200078e4802 */
[----:B------:R-:W-:Y:S06]  /*0ba0*/  BRA `(.L_x_24) ;  /* 0x00000000000c7947 */ /* 0x000fec0003800000 */
.L_x_17:
[----:B------:R-:W0:Y:S01]  /*0bb0*/  MUFU.RSQ R2, -QNAN ;  /* 0xffc0000000027908 */ /* 0x000e220000001400 */
[----:B------:R-:W-:Y:S05]  /*0bc0*/  BRA `(.L_x_24) ;  /* 0x0000000000047947 */ /* 0x000fea0003800000 */
.L_x_16:
[----:B------:R-:W-:-:S07]  /*0bd0*/  FADD.FTZ R2, R2, R3 ;  /* 0x0000000302027221 */ /* 0x000fce0000010000 */
.L_x_24:
[----:B------:R-:W-:Y:S05]  /*0be0*/  BSYNC.RECONVERGENT B1 ;  /* 0x0000000000017941 */ /* 0x000fea0003800200 */
.L_x_14:
[----:B------:R-:W-:-:S04]  /*0bf0*/  IMAD.MOV.U32 R9, RZ, RZ, 0x0 ;  /* 0x00000000ff097424 */ /* 0x000fc800078e00ff */
[----:B0-----:R-:W-:Y:S05]  /*0c00*/  RET.REL.NODEC R8 `(_Z18cuda_kernel_advectPhS_6float3mm) ;  /* 0xfffffff008fc7950 */ /* 0x001fea0003c3ffff */
.L_x_25:
        /* <DEDUP_REMOVED lines=15> */
.L_x_27:


//--------------------- .nv.shared.reserved.0     --------------------------
	.section	.nv.shared.reserved.0,"aw",@nobits
	.weak		__nv_reservedSMEM_offset_0_alias
	.size		__nv_reservedSMEM_offset_0_alias, 0, 64
	.other		__nv_reservedSMEM_offset_0_alias,@"STO_CUDA_RESERVED_SHARED STV_DEFAULT"
__nv_reservedSMEM_offset_0_alias:
	.zero		0
	.zero		64


//--------------------- .nv.constant0._Z18cuda_kernel_jacobiPhS_mm --------------------------
	.section	.nv.constant0._Z18cuda_kernel_jacobiPhS_mm,"a",@progbits
	.sectionflags	@""
	.align	4
.nv.constant0._Z18cuda_kernel_jacobiPhS_mm:
	.zero		928


//--------------------- .nv.constant0._Z22cuda_kernel_divergencePhS_mm --------------------------
	.section	.nv.constant0._Z22cuda_kernel_divergencePhS_mm,"a",@progbits
	.sectionflags	@""
	.align	4
.nv.constant0._Z22cuda_kernel_divergencePhS_mm:
	.zero		928


//--------------------- .nv.constant0._Z18cuda_kernel_advectPhS_6float3mm --------------------------
	.section	.nv.constant0._Z18cuda_kernel_advectPhS_6float3mm,"a",@progbits
	.sectionflags	@""
	.align	4
.nv.constant0._Z18cuda_kernel_advectPhS_6float3mm:
	.zero		944


//--------------------- SYMBOLS --------------------------

	.type		.nv.reservedSmem.offset0,@object
	.size		.nv.reservedSmem.offset0,0x4
